def gluon_wgmma(
    a_ptr,
    b_ptr,
    c_ptr,
    M,
    N,
    K,
    stride_am,
    stride_bk,
    stride_cm,
    BLOCK_M: gl.constexpr,
    BLOCK_N: gl.constexpr,
    BLOCK_K: gl.constexpr,
    DTYPE: gl.constexpr,
    A_LAYOUT: gl.constexpr,
    B_LAYOUT: gl.constexpr,
    C_LAYOUT: gl.constexpr,
    B_SHAPE: gl.constexpr,
    TRANS_B: gl.constexpr,
    NUM_BUFFERS: gl.constexpr,
    NUM_WARPS: gl.constexpr,
):
    a_desc = tma.make_tensor_descriptor(
        a_ptr, [M, K], [stride_am, 1], [BLOCK_M, BLOCK_K], A_LAYOUT
    )
    b_desc = tma.make_tensor_descriptor(
        b_ptr,
        [N, K] if TRANS_B else [K, N],
        [stride_bk, 1],
        B_SHAPE,
        B_LAYOUT,
    )
    c_desc = tma.make_tensor_descriptor(
        c_ptr, [M, N], [stride_cm, 1], [BLOCK_M, BLOCK_N], C_LAYOUT
    )

    a_bufs = gl.allocate_shared_memory(
        DTYPE, [NUM_BUFFERS, BLOCK_M, BLOCK_K], A_LAYOUT
    )
    b_bufs = gl.allocate_shared_memory(DTYPE, [NUM_BUFFERS] + B_SHAPE, B_LAYOUT)

    pid_m = gl.program_id(0)
    pid_n = gl.program_id(1)
    off_m = pid_m * BLOCK_M
    off_n = pid_n * BLOCK_N

    mma_layout: gl.constexpr = pick_wgmma_layout(DTYPE, BLOCK_M, BLOCK_N, NUM_WARPS)
    acc = warpgroup_mma_init(
        gl.zeros((BLOCK_M, BLOCK_N), dtype=gl.float32, layout=mma_layout)
    )

    bars = gl.allocate_shared_memory(
        gl.int64, [NUM_BUFFERS, 1], mbarrier.MBarrierLayout()
    )
    for i in gl.static_range(NUM_BUFFERS):
        mbarrier.init(bars.index(i), count=1)
    idx = 0
    phase = 0

    for k in range(0, K, BLOCK_K):
        a = a_bufs.index(idx)
        b = b_bufs.index(idx)
        bar = bars.index(idx)
        mbarrier.expect(bar, a_desc.block_type.nbytes + b_desc.block_type.nbytes)
        tma.async_copy_global_to_shared(a_desc, [off_m, k], bar, a)
        tma.async_copy_global_to_shared(
            b_desc, [off_n, k] if TRANS_B else [k, off_n], bar, b
        )
        mbarrier.wait(bar, phase=phase)

        if TRANS_B:
            b = b.permute((1, 0))
        acc = warpgroup_mma_wait(num_outstanding=0, deps=(acc,))
        acc = warpgroup_mma(a, b, acc, is_async=True)

        idx += 1
        if idx == NUM_BUFFERS:
            idx = 0
            phase ^= 1

    acc = warpgroup_mma_wait(num_outstanding=0, deps=(acc,))
    for i in gl.static_range(NUM_BUFFERS):
        mbarrier.invalidate(bars.index(i))

    c_smem = gl.allocate_shared_memory(DTYPE, [BLOCK_M, BLOCK_N], C_LAYOUT)
    c_smem.store(acc.to(DTYPE))
    fence_async_shared()
    tma.async_copy_shared_to_global(c_desc, [off_m, off_n], c_smem)
    tma.store_wait(pendings=0)

# config = {"BLOCK_K": 32, "BLOCK_M": 256, "BLOCK_N": 256, "arch": "sm_90", "dtype": "bf16", "num_buffers": 3, "num_warps": 4, "trans_b": 1}
# arch = sm_90


// ===== COMPILED SASS (sm_90a) =====

	.target	sm_90a

	.elftype	@"ET_EXEC"


//--------------------- .note.nv.tkinfo           --------------------------
	.section	.note.nv.tkinfo,"",@"SHT_NOTE"
	.sectionflags	@"SHF_NOTE_NV_TKINFO"
	.tkinfo
        /*0018*/ 	.word	0x00000002
        /*0030*/ 	.string	""
        /*0030*/ 	.string	"ptxas"
        /*0030*/ 	.string	"Cuda compilation tools, release 13.0, V13.0.88"
        /*0030*/ 	.string	"Build cuda_13.0.r13.0/compiler.36424714_0"
        /*0030*/ 	.string	"-v  -suppress-debug-info  -lineinfo  -arch sm_90a "



//--------------------- .note.nv.cuinfo           --------------------------
	.section	.note.nv.cuinfo,"",@"SHT_NOTE"
	.sectionflags	@"SHF_NOTE_NV_CUINFO"
        /*0018*/ 	.short	0x0002
        /*001a*/ 	.short	0x005a
        /*001c*/ 	.short	0x0082
	.zero		2


//--------------------- .nv.info                  --------------------------
	.section	.nv.info,"",@"SHT_CUDA_INFO"
	.align	4


	//----- nvinfo : EIATTR_REGCOUNT
	.align		4
        /*0000*/ 	.byte	0x04, 0x2f
        /*0002*/ 	.short	(.L_1 - .L_0)
	.align		4
.L_0:
        /*0004*/ 	.word	index@(gluon_wgmma)
        /*0008*/ 	.word	0x000000ff


	//----- nvinfo : EIATTR_FRAME_SIZE
	.align		4
.L_1:
        /*000c*/ 	.byte	0x04, 0x11
        /*000e*/ 	.short	(.L_3 - .L_2)
	.align		4
.L_2:
        /*0010*/ 	.word	index@(gluon_wgmma)
        /*0014*/ 	.word	0x00000ad0


	//----- nvinfo : EIATTR_MIN_STACK_SIZE
	.align		4
.L_3:
        /*0018*/ 	.byte	0x04, 0x12
        /*001a*/ 	.short	(.L_5 - .L_4)
	.align		4
.L_4:
        /*001c*/ 	.word	index@(gluon_wgmma)
        /*0020*/ 	.word	0x00000ad0
.L_5:


//--------------------- .nv.compat                --------------------------
	.section	.nv.compat,"",@"SHT_CUDA_COMPAT_INFO"
	.align	4
        /*0000*/ 	.byte	0x02, 0x09, 0x01, 0x00, 0x02, 0x02, 0x04, 0x00, 0x02, 0x05, 0x05, 0x00, 0x03, 0x07, 0x01, 0x01
        /*0010*/ 	.byte	0x02, 0x03, 0x03, 0x00, 0x02, 0x06, 0x01, 0x00, 0x04, 0x0b, 0x08, 0x00, 0x00, 0x00, 0x00, 0x00
        /*0020*/ 	.byte	0x00, 0x00, 0x00, 0x00


//--------------------- .nv.info.gluon_wgmma      --------------------------
	.section	.nv.info.gluon_wgmma,"",@"SHT_CUDA_INFO"
	.sectionflags	@""
	.align	4


	//----- nvinfo : EIATTR_CUDA_API_VERSION
	.align		4
        /*0000*/ 	.byte	0x04, 0x37
        /*0002*/ 	.short	(.L_7 - .L_6)
.L_6:
        /*0004*/ 	.word	0x00000082


	//----- nvinfo : EIATTR_KPARAM_INFO
	.align		4
.L_7:
        /*0008*/ 	.byte	0x04, 0x17
        /*000a*/ 	.short	(.L_9 - .L_8)
.L_8:
        /*000c*/ 	.word	0x00000000
        /*0010*/ 	.short	0x000a
        /*0012*/ 	.short	0x0048
        /*0014*/ 	.byte	0x00, 0xf4, 0x21, 0x00


	//----- nvinfo : EIATTR_KPARAM_INFO
	.align		4
.L_9:
        /*0018*/ 	.byte	0x04, 0x17
        /*001a*/ 	.short	(.L_11 - .L_10)
.L_10:
        /*001c*/ 	.word	0x00000000
        /*0020*/ 	.short	0x0009
        /*0022*/ 	.short	0x0040
        /*0024*/ 	.byte	0x00, 0xf4, 0x21, 0x00


	//----- nvinfo : EIATTR_KPARAM_INFO
	.align		4
.L_11:
        /*0028*/ 	.byte	0x04, 0x17
        /*002a*/ 	.short	(.L_13 - .L_12)
.L_12:
        /*002c*/ 	.word	0x00000000
        /*0030*/ 	.short	0x0008
        /*0032*/ 	.short	0x0038
        /*0034*/ 	.byte	0x00, 0xf0, 0x21, 0x00


	//----- nvinfo : EIATTR_KPARAM_INFO
	.align		4
.L_13:
        /*0038*/ 	.byte	0x04, 0x17
        /*003a*/ 	.short	(.L_15 - .L_14)
.L_14:
        /*003c*/ 	.word	0x00000000
        /*0040*/ 	.short	0x0007
        /*0042*/ 	.short	0x0030
        /*0044*/ 	.byte	0x00, 0xf0, 0x21, 0x00


	//----- nvinfo : EIATTR_KPARAM_INFO
	.align		4
.L_15:
        /*0048*/ 	.byte	0x04, 0x17
        /*004a*/ 	.short	(.L_17 - .L_16)
.L_16:
        /*004c*/ 	.word	0x00000000
        /*0050*/ 	.short	0x0006
        /*0052*/ 	.short	0x0028
        /*0054*/ 	.byte	0x00, 0xf0, 0x21, 0x00


	//----- nvinfo : EIATTR_KPARAM_INFO
	.align		4
.L_17:
        /*0058*/ 	.byte	0x04, 0x17
        /*005a*/ 	.short	(.L_19 - .L_18)
.L_18:
        /*005c*/ 	.word	0x00000000
        /*0060*/ 	.short	0x0005
        /*0062*/ 	.short	0x0020
        /*0064*/ 	.byte	0x00, 0xf0, 0x11, 0x00


	//----- nvinfo : EIATTR_KPARAM_INFO
	.align		4
.L_19:
        /*0068*/ 	.byte	0x04, 0x17
        /*006a*/ 	.short	(.L_21 - .L_20)
.L_20:
        /*006c*/ 	.word	0x00000000
        /*0070*/ 	.short	0x0004
        /*0072*/ 	.short	0x001c
        /*0074*/ 	.byte	0x00, 0xf0, 0x11, 0x00


	//----- nvinfo : EIATTR_KPARAM_INFO
	.align		4
.L_21:
        /*0078*/ 	.byte	0x04, 0x17
        /*007a*/ 	.short	(.L_23 - .L_22)
.L_22:
        /*007c*/ 	.word	0x00000000
        /*0080*/ 	.short	0x0003
        /*0082*/ 	.short	0x0018
        /*0084*/ 	.byte	0x00, 0xf0, 0x11, 0x00


	//----- nvinfo : EIATTR_KPARAM_INFO
	.align		4
.L_23:
        /*0088*/ 	.byte	0x04, 0x17
        /*008a*/ 	.short	(.L_25 - .L_24)
.L_24:
        /*008c*/ 	.word	0x00000000
        /*0090*/ 	.short	0x0002
        /*0092*/ 	.short	0x0010
        /*0094*/ 	.byte	0x00, 0xf4, 0x21, 0x00


	//----- nvinfo : EIATTR_KPARAM_INFO
	.align		4
.L_25:
        /*0098*/ 	.byte	0x04, 0x17
        /*009a*/ 	.short	(.L_27 - .L_26)
.L_26:
        /*009c*/ 	.word	0x00000000
        /*00a0*/ 	.short	0x0001
        /*00a2*/ 	.short	0x0008
        /*00a4*/ 	.byte	0x00, 0xf4, 0x21, 0x00


	//----- nvinfo : EIATTR_KPARAM_INFO
	.align		4
.L_27:
        /*00a8*/ 	.byte	0x04, 0x17
        /*00aa*/ 	.short	(.L_29 - .L_28)
.L_28:
        /*00ac*/ 	.word	0x00000000
        /*00b0*/ 	.short	0x0000
        /*00b2*/ 	.short	0x0000
        /*00b4*/ 	.byte	0x00, 0xf4, 0x21, 0x00


	//----- nvinfo : EIATTR_SPARSE_MMA_MASK
	.align		4
.L_29:
        /*00b8*/ 	.byte	0x03, 0x50
        /*00ba*/ 	.short	0x0000


	//----- nvinfo : EIATTR_MAXREG_COUNT
	.align		4
        /*00bc*/ 	.byte	0x03, 0x1b
        /*00be*/ 	.short	0x00ff


	//----- nvinfo : EIATTR_NUM_BARRIERS
	.align		4
        /*00c0*/ 	.byte	0x02, 0x4c
        /*00c2*/ 	.byte	0x01
	.zero		1


	//----- nvinfo : EIATTR_ANNOTATIONS
	.align		4
        /*00c4*/ 	.byte	0x04, 0x55
        /*00c6*/ 	.short	(.L_31 - .L_30)


	//   ....[0]....
.L_30:
        /*00c8*/ 	.word	0x00000001
        /*00cc*/ 	.byte	0x70, 0x11, 0x00, 0x00, 0x01, 0x00, 0x00, 0x00, 0xb0, 0x11, 0x00, 0x00, 0x01, 0x00, 0x00, 0x00
        /* <DEDUP_REMOVED lines=1037> */
        /*41ac*/ 	.byte	0x60, 0xb9, 0x00, 0x00, 0x01, 0x00, 0x00, 0x00, 0x70, 0xb9, 0x00, 0x00


	//----- nvinfo : EIATTR_MERCURY_ISA_VERSION
	.align		4
.L_31:
        /*41b8*/ 	.byte	0x03, 0x5f
        /*41ba*/ 	.short	0x0101


	//----- nvinfo : EIATTR_INT_WARP_WIDE_INSTR_OFFSETS
	.align		4
        /*41bc*/ 	.byte	0x04, 0x31
        /*41be*/ 	.short	(.L_33 - .L_32)


	//   ....[0]....
.L_32:
        /*41c0*/ 	.word	0x00002de0


	//   ....[1]....
        /*41c4*/ 	.word	0x00002e00


	//   ....[2]....
        /*41c8*/ 	.word	0x00002e10


	//   ....[3]....
        /*41cc*/ 	.word	0x00002ef0


	//   ....[4]....
        /*41d0*/ 	.word	0x00004d20


	//   ....[5]....
        /*41d4*/ 	.word	0x00004d30


	//   ....[6]....
        /*41d8*/ 	.word	0x00004db0


	//   ....[7]....
        /*41dc*/ 	.word	0x00004dc0


	//----- nvinfo : EIATTR_COOP_GROUP_MASK_REGIDS
	.align		4
.L_33:
        /*41e0*/ 	.byte	0x04, 0x29
        /*41e2*/ 	.short	(.L_35 - .L_34)


	//   ....[0]....
.L_34:
        /*41e4*/ 	.word	0xffffffff


	//   ....[1]....
        /*41e8*/ 	.word	0xffffffff


	//   ....[2]....
        /*41ec*/ 	.word	0xffffffff


	//----- nvinfo : EIATTR_COOP_GROUP_INSTR_OFFSETS
	.align		4
.L_35:
        /*41f0*/ 	.byte	0x04, 0x28
        /*41f2*/ 	.short	(.L_37 - .L_36)


	//   ....[0]....
.L_36:
        /*41f4*/ 	.word	0x00000160


	//   ....[1]....
        /*41f8*/ 	.word	0x00000710


	//   ....[2]....
        /*41fc*/ 	.word	0x00000d00


	//----- nvinfo : EIATTR_MBARRIER_INSTR_OFFSETS
	.align		4
.L_37:
        /*4200*/ 	.byte	0x04, 0x39
        /*4202*/ 	.short	(.L_39 - .L_38)


	//   ....[0]....
.L_38:
        /*4204*/ 	.word	0x00002f70
        /*4208*/ 	.word	0x000000ff
        /*420c*/ 	.word	0x00018000
        /*4210*/ 	.short	0x0100
        /*4212*/ 	.byte	0x18
	.zero		1


	//   ....[1]....
        /*4214*/ 	.word	0x00002ff0
        /*4218*/ 	.word	0x000000ff
        /*421c*/ 	.word	0x00018008
        /*4220*/ 	.short	0x0100
        /*4222*/ 	.byte	0x18
	.zero		1


	//   ....[2]....
        /*4224*/ 	.word	0x00003010
        /*4228*/ 	.word	0x000000ff
        /*422c*/ 	.word	0x00018010
        /*4230*/ 	.short	0x0100
        /*4232*/ 	.byte	0x18
	.zero		1


	//   ....[3]....
        /*4234*/ 	.word	0x00004e70
        /*4238*/ 	.word	0x000000ff
        /*423c*/ 	.word	0x00018000
        /*4240*/ 	.short	0x010a
        /*4242*/ 	.byte	0x13
	.zero		1


	//   ....[4]....
        /*4244*/ 	.word	0x00008800
        /*4248*/ 	.word	0x000000ff
        /*424c*/ 	.word	0x00018000
        /*4250*/ 	.short	0x0108
        /*4252*/ 	.byte	0x18
	.zero		1


	//   ....[5]....
        /*4254*/ 	.word	0x00008860
        /*4258*/ 	.word	0x000000ff
        /*425c*/ 	.word	0x00018008
        /*4260*/ 	.short	0x0108
        /*4262*/ 	.byte	0x18
	.zero		1


	//   ....[6]....
        /*4264*/ 	.word	0x00008920
        /*4268*/ 	.word	0x000000ff
        /*426c*/ 	.word	0x00018010
        /*4270*/ 	.short	0x0108
        /*4272*/ 	.byte	0x18
	.zero		1


	//   ....[7]....
        /*4274*/ 	.word	0x0000be80
        /*4278*/ 	.word	0x000000ff
        /*427c*/ 	.word	0x00018000
        /*4280*/ 	.short	0x010a
        /*4282*/ 	.byte	0x13
	.zero		1


	//----- nvinfo : EIATTR_NUM_MBARRIERS
	.align		4
.L_39:
        /*4284*/ 	.byte	0x03, 0x38
        /*4286*/ 	.short	0x0003


	//----- nvinfo : EIATTR_EXIT_INSTR_OFFSETS
	.align		4
        /*4288*/ 	.byte	0x04, 0x1c
        /*428a*/ 	.short	(.L_41 - .L_40)


	//   ....[0]....
.L_40:
        /*428c*/ 	.word	0x0000be70


	//----- nvinfo : EIATTR_REQNTID
	.align		4
.L_41:
        /*4290*/ 	.byte	0x04, 0x10
        /*4292*/ 	.short	(.L_43 - .L_42)
.L_42:
        /*4294*/ 	.word	0x00000080
        /*4298*/ 	.word	0x00000001
        /*429c*/ 	.word	0x00000001


	//----- nvinfo : EIATTR_CRS_STACK_SIZE
	.align		4
.L_43:
        /*42a0*/ 	.byte	0x04, 0x1e
        /*42a2*/ 	.short	(.L_45 - .L_44)
.L_44:
        /*42a4*/ 	.word	0x00000000


	//----- nvinfo : EIATTR_CBANK_PARAM_SIZE
	.align		4
.L_45:
        /*42a8*/ 	.byte	0x03, 0x19
        /*42aa*/ 	.short	0x0050


	//----- nvinfo : EIATTR_PARAM_CBANK
	.align		4
        /*42ac*/ 	.byte	0x04, 0x0a
        /*42ae*/ 	.short	(.L_47 - .L_46)
	.align		4
.L_46:
        /*42b0*/ 	.word	index@(.nv.constant0.gluon_wgmma)
        /*42b4*/ 	.short	0x0210
        /*42b6*/ 	.short	0x0050


	//----- nvinfo : EIATTR_SW_WAR
	.align		4
.L_47:
        /*42b8*/ 	.byte	0x04, 0x36
        /*42ba*/ 	.short	(.L_49 - .L_48)
.L_48:
        /*42bc*/ 	.word	0x00000008
.L_49:


//--------------------- .nv.callgraph             --------------------------
	.section	.nv.callgraph,"",@"SHT_CUDA_CALLGRAPH"
	.align	4
	.sectionentsize	8
	.align		4
        /*0000*/ 	.word	0x00000000
	.align		4
        /*0004*/ 	.word	0xffffffff
	.align		4
        /*0008*/ 	.word	0x00000000
	.align		4
        /*000c*/ 	.word	0xfffffffe
	.align		4
        /*0010*/ 	.word	0x00000000
	.align		4
        /*0014*/ 	.word	0xfffffffd
	.align		4
        /*0018*/ 	.word	0x00000000
	.align		4
        /*001c*/ 	.word	0xfffffffc


//--------------------- .text.gluon_wgmma         --------------------------
	.section	.text.gluon_wgmma,"ax",@progbits
	.align	128
        .global         gluon_wgmma
        .type           gluon_wgmma,@function
        .size           gluon_wgmma,(.L_x_52 - gluon_wgmma)
        .other          gluon_wgmma,@"STO_CUDA_ENTRY STV_DEFAULT"
gluon_wgmma:
.text.gluon_wgmma:
[----:B------:R-:W1:Y:S01]  /*0000*/  LDC R1, c[0x0][0x28] ;  /* 0x00000a00ff017b82 */ /* 0x000e620000000800 */
[----:B------:R-:W2:Y:S07]  /*0010*/  S2R R252, SR_TID.X ;  /* 0x0000000000fc7919 */ /* 0x000eae0000002100 */
[----:B------:R-:W3:Y:S01]  /*0020*/  S2UR UR4, SR_CgaCtaId ;  /* 0x00000000000479c3 */ /* 0x000ee20000008800 */
[----:B------:R-:W-:Y:S01]  /*0030*/  UMOV UR24, 0x400 ;  /* 0x0000040000187882 */ /* 0x000fe20000000000 */
[----:B------:R-:W-:Y:S01]  /*0040*/  ULDC UR6, c[0x0][0xc] ;  /* 0x0000030000067ab9 */ /* 0x000fe20000000800 */
[----:B------:R-:W-:Y:S01]  /*0050*/  ULDC.64 UR30, c[0x0][0x250] ;  /* 0x00009400001e7ab9 */ /* 0x000fe20000000a00 */
[----:B------:R-:W-:Y:S01]  /*0060*/  BSSY B0, `(.L_x_0) ;  /* 0x0000020000007945 */ /* 0x000fe20003800000 */
[----:B-1----:R-:W-:-:S03]  /*0070*/  VIADD R1, R1, 0xfffff530 ;  /* 0xfffff53001017836 */ /* 0x002fc60000000000 */
[----:B------:R-:W1:Y:S08]  /*0080*/  LDC R5, c[0x0][0x228] ;  /* 0x00008a00ff057b82 */ /* 0x000e700000000800 */
[----:B------:R-:W4:Y:S08]  /*0090*/  LDC R12, c[0x0][0x230] ;  /* 0x00008c00ff0c7b82 */ /* 0x000f300000000800 */
[----:B------:R-:W-:Y:S01]  /*00a0*/  S2UR UR25, SR_CTAID.Y ;  /* 0x00000000001979c3 */ /* 0x000fe20000002600 */
[----:B---3--:R-:W-:-:S03]  /*00b0*/  ULEA UR24, UR4, UR24, 0x18 ;  /* 0x0000001804187291 */ /* 0x008fc6000f8ec03f */
[----:B------:R-:W-:Y:S01]  /*00c0*/  ULDC UR4, c[0x0][0x10] ;  /* 0x0000040000047ab9 */ /* 0x000fe20000000800 */
[----:B--2---:R-:W-:-:S03]  /*00d0*/  LOP3.LUT R4, R252, 0x7f, RZ, 0xc0, !PT ;  /* 0x0000007ffc047812 */ /* 0x004fc600078ec0ff */
[----:B------:R-:W2:Y:S01]  /*00e0*/  S2UR UR5, SR_CTAID.Z ;  /* 0x00000000000579c3 */ /* 0x000ea20000002700 */
[----:B-1----:R-:W-:Y:S01]  /*00f0*/  VIADD R5, R5, 0xffffffff ;  /* 0xffffffff05057836 */ /* 0x002fe20000000000 */
[C---:B------:R-:W-:Y:S02]  /*0100*/  ISETP.GE.U32.AND P0, PT, R4.reuse, 0x20, PT ;  /* 0x000000200400780c */ /* 0x040fe40003f06070 */
[C---:B------:R-:W-:Y:S02]  /*0110*/  ISETP.NE.U32.AND P2, PT, R4.reuse, RZ, PT ;  /* 0x000000ff0400720c */ /* 0x040fe40003f45070 */
[----:B------:R-:W-:Y:S02]  /*0120*/  LEA R10, R4, UR24, 0x2 ;  /* 0x00000018040a7c11 */ /* 0x000fe4000f8e10ff */
[----:B------:R-:W1:Y:S01]  /*0130*/  S2UR UR36, SR_CTAID.X ;  /* 0x00000000002479c3 */ /* 0x000e620000002500 */
[----:B----4-:R-:W-:-:S06]  /*0140*/  VIADD R11, R12, 0xffffffff ;  /* 0xffffffff0c0b7836 */ /* 0x010fcc0000000000 */
[----:B------:R3:W-:Y:S01]  /*0150*/  @!P0 STS [R10], RZ ;  /* 0x000000ff0a008388 */ /* 0x0007e20000000800 */
[----:B------:R-:W-:-:S03]  /*0160*/  NOP ;  /* 0x0000000000007918 */ /* 0x000fc60000000000 */
[----:B------:R3:W-:Y:S01]  /*0170*/  @!P2 STS [UR24+0x24], R5 ;  /* 0x00002405ff00a988 */ /* 0x0007e20008000818 */
[----:B--2---:R-:W-:-:S03]  /*0180*/  UIMAD UR4, UR5, UR4, UR25 ;  /* 0x00000004050472a4 */ /* 0x004fc6000f8e0219 */
[----:B------:R3:W-:Y:S01]  /*0190*/  @!P2 STS [UR24+0x20], R11 ;  /* 0x0000200bff00a988 */ /* 0x0007e20008000818 */
[----:B-1----:R-:W-:-:S04]  /*01a0*/  UIMAD UR4, UR4, UR6, UR36 ;  /* 0x00000006040472a4 */ /* 0x002fc8000f8e0224 */
[----:B------:R-:W-:-:S03]  /*01b0*/  UIMAD UR5, UR4, 0x180, URZ ;  /* 0x00000180040578a4 */ /* 0x000fc6000f8e023f */
[----:B------:R-:W-:Y:S01]  /*01c0*/  UMOV UR4, URZ ;  /* 0x0000003f00047c82 */ /* 0x000fe20008000000 */
[----:B------:R-:W-:-:S04]  /*01d0*/  UIADD3 UR26, UP0, UR5, UR30, URZ ;  /* 0x0000001e051a7290 */ /* 0x000fc8000ff1e03f */
[----:B------:R-:W-:Y:S01]  /*01e0*/  ULEA.HI.X.SX32 UR27, UR5, UR31, 0x1, UP0 ;  /* 0x0000001f051b7291 */ /* 0x000fe200080f0e3f */
[----:B---3--:R-:W-:Y:S11]  /*01f0*/  @P2 BRA `(.L_x_1) ;  /* 0x0000000000182947 */ /* 0x008ff60003800000 */
[----:B------:R-:W1:Y:S01]  /*0200*/  LDS R0, [UR24+0x8] ;  /* 0x00000818ff007984 */ /* 0x000e620008000800 */
[----:B------:R-:W2:Y:S01]  /*0210*/  LDC.64 R6, c[0x0][0x210] ;  /* 0x00008400ff067b82 */ /* 0x000ea20000000a00 */
[----:B------:R-:W-:Y:S02]  /*0220*/  IMAD.MOV.U32 R3, RZ, RZ, 0x70 ;  /* 0x00000070ff037424 */ /* 0x000fe400078e00ff */
[----:B--2---:R2:W-:Y:S03]  /*0230*/  STS.64 [UR24], R6 ;  /* 0x00000006ff007988 */ /* 0x0045e60008000a18 */
[----:B-1----:R-:W-:-:S05]  /*0240*/  LOP3.LUT R0, R0, 0x10, R3, 0xd8, !PT ;  /* 0x0000001000007812 */ /* 0x002fca00078ed803 */
[----:B------:R2:W-:Y:S02]  /*0250*/  STS [UR24+0x8], R0 ;  /* 0x00000800ff007988 */ /* 0x0005e40008000818 */
.L_x_1:
[----:B------:R-:W-:Y:S05]  /*0260*/  BSYNC B0 ;  /* 0x0000000000007941 */ /* 0x000fea0003800000 */
.L_x_0:
[----:B------:R-:W-:Y:S04]  /*0270*/  BSSY B0, `(.L_x_2) ;  /* 0x000000a000007945 */ /* 0x000fe80003800000 */
[----:B------:R-:W-:Y:S05]  /*0280*/  @P2 BRA `(.L_x_3) ;  /* 0x0000000000202947 */ /* 0x000fea0003800000 */
[----:B--2---:R-:W1:Y:S01]  /*0290*/  LDS R0, [UR24+0x34] ;  /* 0x00003418ff007984 */ /* 0x004e620008000800 */
[----:B------:R-:W-:Y:S02]  /*02a0*/  IMAD.MOV.U32 R3, RZ, RZ, 0x1f000000 ;  /* 0x1f000000ff037424 */ /* 0x000fe400078e00ff */
[----:B------:R-:W-:Y:S01]  /*02b0*/  @!P2 IMAD.MOV.U32 R2, RZ, RZ, 0xff ;  /* 0x000000ffff02a424 */ /* 0x000fe200078e00ff */
[----:B------:R-:W2:Y:S02]  /*02c0*/  @!P2 LDS R7, [UR24+0x38] ;  /* 0x00003818ff07a984 */ /* 0x000ea40008000800 */
[----:B-1----:R-:W-:Y:S02]  /*02d0*/  LOP3.LUT R0, R0, 0xff000000, R3, 0xb8, !PT ;  /* 0xff00000000007812 */ /* 0x002fe400078eb803 */
[----:B--2---:R-:W-:-:S03]  /*02e0*/  @!P2 LOP3.LUT R2, R7, 0xff, R2, 0xb8, !PT ;  /* 0x000000ff0702a812 */ /* 0x004fc600078eb802 */
[----:B------:R1:W-:Y:S04]  /*02f0*/  STS [UR24+0x34], R0 ;  /* 0x00003400ff007988 */ /* 0x0003e80008000818 */
[----:B------:R1:W-:Y:S02]  /*0300*/  @!P2 STS [UR24+0x38], R2 ;  /* 0x00003802ff00a988 */ /* 0x0003e40008000818 */
.L_x_3:
[----:B------:R-:W-:Y:S05]  /*0310*/  BSYNC B0 ;  /* 0x0000000000007941 */ /* 0x000fea0003800000 */
.L_x_2:
[----:B------:R-:W-:Y:S04]  /*0320*/  BSSY B0, `(.L_x_4) ;  /* 0x000000e000007945 */ /* 0x000fe80003800000 */
[----:B------:R-:W-:Y:S05]  /*0330*/  @P2 BRA `(.L_x_5) ;  /* 0x0000000000302947 */ /* 0x000fea0003800000 */
[----:B-1----:R-:W1:Y:S01]  /*0340*/  LDS R2, [UR24+0x34] ;  /* 0x00003418ff027984 */ /* 0x002e620008000800 */
[----:B------:R-:W3:Y:S03]  /*0350*/  LDC.64 R8, c[0x0][0x238] ;  /* 0x00008e00ff087b82 */ /* 0x000ee60000000a00 */
[----:B--2---:R-:W2:Y:S01]  /*0360*/  LDS R0, [UR24+0x1c] ;  /* 0x00001c18ff007984 */ /* 0x004ea20008000800 */
[C---:B---3--:R-:W-:Y:S01]  /*0370*/  SHF.L.U64.HI R6, R8.reuse, 0x1, R9 ;  /* 0x0000000108067819 */ /* 0x048fe20000010209 */
[----:B------:R-:W-:-:S03]  /*0380*/  IMAD.SHL.U32 R3, R8, 0x2, RZ ;  /* 0x0000000208037824 */ /* 0x000fc600078e00ff */
[--C-:B------:R-:W-:Y:S02]  /*0390*/  SHF.R.U32.HI R7, RZ, 0x4, R6.reuse ;  /* 0x00000004ff077819 */ /* 0x100fe40000011606 */
[----:B------:R-:W-:-:S05]  /*03a0*/  SHF.R.U64 R3, R3, 0x4, R6 ;  /* 0x0000000403037819 */ /* 0x000fca0000001206 */
[----:B------:R3:W-:Y:S01]  /*03b0*/  STS [UR24+0xc], R3 ;  /* 0x00000c03ff007988 */ /* 0x0007e20008000818 */
[----:B-1----:R-:W-:Y:S02]  /*03c0*/  LOP3.LUT R2, R2, 0x7, RZ, 0xb8, !PT ;  /* 0x0000000702027812 */ /* 0x002fe400078eb8ff */
[----:B--2---:R-:W-:-:S03]  /*03d0*/  LOP3.LUT R0, R0, 0xf, R7, 0xb8, !PT ;  /* 0x0000000f00007812 */ /* 0x004fc600078eb807 */
[----:B------:R3:W-:Y:S04]  /*03e0*/  STS [UR24+0x34], R2 ;  /* 0x00003402ff007988 */ /* 0x0007e80008000818 */
[----:B------:R3:W-:Y:S02]  /*03f0*/  STS [UR24+0x1c], R0 ;  /* 0x00001c00ff007988 */ /* 0x0007e40008000818 */
.L_x_5:
[----:B------:R-:W-:Y:S05]  /*0400*/  BSYNC B0 ;  /* 0x0000000000007941 */ /* 0x000fea0003800000 */
.L_x_4:
[----:B------:R-:W-:Y:S04]  /*0410*/  BSSY B1, `(.L_x_6) ;  /* 0x000001a000017945 */ /* 0x000fe80003800000 */
[----:B------:R-:W-:Y:S04]  /*0420*/  BSSY B0, `(.L_x_7) ;  /* 0x0000015000007945 */ /* 0x000fe80003800000 */
[----:B------:R-:W-:Y:S05]  /*0430*/  @P2 BRA `(.L_x_8) ;  /* 0x0000000000202947 */ /* 0x000fea0003800000 */
[----:B-123--:R-:W1:Y:S02]  /*0440*/  LDS R0, [UR24+0x34] ;  /* 0x00003418ff007984 */ /* 0x00ee640008000800 */
[----:B-1----:R-:W-:-:S05]  /*0450*/  LOP3.LUT R0, R0, 0x38, RZ, 0xb8, !PT ;  /* 0x0000003800007812 */ /* 0x002fca00078eb8ff */
[----:B------:R1:W-:Y:S01]  /*0460*/  STS [UR24+0x34], R0 ;  /* 0x00003400ff007988 */ /* 0x0003e20008000818 */
[----:B------:R-:W-:Y:S05]  /*0470*/  @P2 BRA `(.L_x_9) ;  /* 0x0000000000202947 */ /* 0x000fea0003800000 */
[----:B-1----:R-:W1:Y:S01]  /*0480*/  LDS R0, [UR24+0x8] ;  /* 0x00000818ff007984 */ /* 0x002e620008000800 */
[----:B------:R-:W-:-:S05]  /*0490*/  IMAD.MOV.U32 R3, RZ, RZ, 0x780 ;  /* 0x00000780ff037424 */ /* 0x000fca00078e00ff */
[----:B-1----:R-:W-:-:S05]  /*04a0*/  LOP3.LUT R0, R0, 0x500, R3, 0xd8, !PT ;  /* 0x0000050000007812 */ /* 0x002fca00078ed803 */
[----:B------:R4:W-:Y:S02]  /*04b0*/  STS [UR24+0x8], R0 ;  /* 0x00000800ff007988 */ /* 0x0009e40008000818 */
.L_x_8:
[----:B------:R-:W-:Y:S05]  /*04c0*/  @P2 BRA `(.L_x_10) ;  /* 0x0000000000282947 */ /* 0x000fea0003800000 */
[----:B-1234-:R-:W1:Y:S02]  /*04d0*/  LDS R0, [UR24+0x8] ;  /* 0x00000818ff007984 */ /* 0x01ee640008000800 */
[----:B-1----:R-:W-:-:S05]  /*04e0*/  LOP3.LUT R0, R0, 0x1800, RZ, 0xb8, !PT ;  /* 0x0000180000007812 */ /* 0x002fca00078eb8ff */
[----:B------:R2:W-:Y:S02]  /*04f0*/  STS [UR24+0x8], R0 ;  /* 0x00000800ff007988 */ /* 0x0005e40008000818 */
.L_x_9:
[----:B------:R-:W-:Y:S05]  /*0500*/  @P2 BREAK B0 ;  /* 0x0000000000002942 */ /* 0x000fea0003800000 */
[----:B------:R-:W-:Y:S05]  /*0510*/  @P2 BRA `(.L_x_11) ;  /* 0x0000000000242947 */ /* 0x000fea0003800000 */
[----:B------:R-:W3:Y:S01]  /*0520*/  LDS R3, [UR24+0x8] ;  /* 0x00000818ff037984 */ /* 0x000ee20008000800 */
[----:B-12---:R-:W-:-:S05]  /*0530*/  IMAD.MOV.U32 R0, RZ, RZ, 0x6000 ;  /* 0x00006000ff007424 */ /* 0x006fca00078e00ff */
[----:B---3--:R-:W-:-:S04]  /*0540*/  LOP3.LUT R0, R3, 0x4000, R0, 0xd8, !PT ;  /* 0x0000400003007812 */ /* 0x008fc800078ed800 */
[----:B------:R-:W-:-:S05]  /*0550*/  LOP3.LUT R0, R0, 0x400000, RZ, 0xb8, !PT ;  /* 0x0040000000007812 */ /* 0x000fca00078eb8ff */
[----:B------:R1:W-:Y:S02]  /*0560*/  STS [UR24+0x8], R0 ;  /* 0x00000800ff007988 */ /* 0x0003e40008000818 */
.L_x_10:
[----:B------:R-:W-:Y:S05]  /*0570*/  BSYNC B0 ;  /* 0x0000000000007941 */ /* 0x000fea0003800000 */
.L_x_7:
[----:B-1234-:R-:W1:Y:S02]  /*0580*/  @!P2 LDS R0, [UR24+0x8] ;  /* 0x00000818ff00a984 */ /* 0x01ee640008000800 */
[----:B-1----:R-:W-:-:S05]  /*0590*/  @!P2 LOP3.LUT R0, R0, 0x8000, RZ, 0xb8, !PT ;  /* 0x000080000000a812 */ /* 0x002fca00078eb8ff */
[----:B------:R3:W-:Y:S02]  /*05a0*/  @!P2 STS [UR24+0x8], R0 ;  /* 0x00000800ff00a988 */ /* 0x0007e40008000818 */
.L_x_11:
[----:B------:R-:W-:Y:S05]  /*05b0*/  BSYNC B1 ;  /* 0x0000000000017941 */ /* 0x000fea0003800000 */
.L_x_6:
[----:B------:R-:W-:Y:S05]  /*05c0*/  WARPSYNC.ALL ;  /* 0x0000000000007948 */ /* 0x000fea0003800000 */
[----:B------:R-:W-:Y:S05]  /*05d0*/  @P0 BRA `(.L_x_12) ;  /* 0x0000000000280947 */ /* 0x000fea0003800000 */
[----:B-123--:R-:W1:Y:S01]  /*05e0*/  S2R R0, SR_LANEID ;  /* 0x0000000000007919 */ /* 0x00ee620000000000 */
[----:B------:R-:W-:Y:S05]  /*05f0*/  WARPSYNC.ALL ;  /* 0x0000000000007948 */ /* 0x000fea0003800000 */
[----:B-1----:R-:W-:-:S05]  /*0600*/  IMAD.SHL.U32 R0, R0, 0x4, RZ ;  /* 0x0000000400007824 */ /* 0x002fca00078e00ff */
[----:B------:R-:W1:Y:S01]  /*0610*/  LDS R7, [R0+UR24] ;  /* 0x0000001800077984 */ /* 0x000e620008000800 */
[----:B------:R-:W-:-:S05]  /*0620*/  IADD3 R2, P1, R0, UR26, RZ ;  /* 0x0000001a00027c10 */ /* 0x000fca000ff3e0ff */
[----:B------:R-:W-:-:S05]  /*0630*/  IMAD.X R3, RZ, RZ, UR27, P1 ;  /* 0x0000001bff037e24 */ /* 0x000fca00088e06ff */
[----:B-1----:R4:W5:Y:S01]  /*0640*/  ATOMG.E.EXCH.STRONG.GPU PT, RZ, [R2], R7 ;  /* 0x0000000702ff73a8 */ /* 0x00296200041ee100 */
[----:B------:R-:W-:-:S04]  /*0650*/  DEPBAR {5,4,3,2,1,0} ;  /* 0x0000003f0000791a */ /* 0x000fc80000000000 */
[----:B------:R4:W-:Y:S01]  /*0660*/  UTMACCTL.IV [UR26] ;  /* 0x000000001a0079b9 */ /* 0x0009e20008000000 */
[----:B------:R-:W-:Y:S01]  /*0670*/  NOP ;  /* 0x0000000000007918 */ /* 0x000fe20000000000 */
.L_x_12:
[----:B------:R-:W-:Y:S05]  /*0680*/  @P0 BRA `(.L_x_13) ;  /* 0x00000000000c0947 */ /* 0x000fea0003800000 */
[----:B------:R0:W-:Y:S01]  /*0690*/  UTMACMDFLUSH ;  /* 0x00000000000079b7 */ /* 0x0001e20000000000 */
[----:B------:R-:W-:Y:S05]  /*06a0*/  @P0 BRA `(.L_x_13) ;  /* 0x0000000000040947 */ /* 0x000fea0003800000 */
[----:B------:R-:W-:-:S04]  /*06b0*/  DEPBAR.LE SB0, 0x0 ;  /* 0x000080000000791a */ /* 0x000fc80000000000 */
.L_x_13:
[----:B------:R-:W-:Y:S05]  /*06c0*/  WARPSYNC.ALL ;  /* 0x0000000000007948 */ /* 0x000fea0003800000 */
[----:B-----5:R-:W-:Y:S06]  /*06d0*/  BAR.SYNC.DEFER_BLOCKING 0x0 ;  /* 0x0000000000007b1d */ /* 0x020fec0000010000 */
[----:B------:R-:W-:Y:S02]  /*06e0*/  BSSY B1, `(.L_x_14) ;  /* 0x000000b000017945 */ /* 0x000fe40003800000 */
[----:B------:R-:W-:Y:S06]  /*06f0*/  BAR.SYNC.DEFER_BLOCKING 0x0 ;  /* 0x0000000000007b1d */ /* 0x000fec0000010000 */
[----:B------:R1:W-:Y:S01]  /*0700*/  @!P0 STS [R10], RZ ;  /* 0x000000ff0a008388 */ /* 0x0003e20000000800 */
[----:B------:R-:W-:Y:S01]  /*0710*/  NOP ;  /* 0x0000000000007918 */ /* 0x000fe20000000000 */
[----:B------:R-:W-:Y:S05]  /*0720*/  @P2 BRA `(.L_x_15) ;  /* 0x0000000000182947 */ /* 0x000fea0003800000 */
[----:B-123--:R-:W1:Y:S01]  /*0730*/  LDS R0, [UR24+0x8] ;  /* 0x00000818ff007984 */ /* 0x00ee620008000800 */
[----:B----4-:R-:W2:Y:S01]  /*0740*/  LDC.64 R6, c[0x0][0x218] ;  /* 0x00008600ff067b82 */ /* 0x010ea20000000a00 */
[----:B------:R-:W-:Y:S02]  /*0750*/  IMAD.MOV.U32 R3, RZ, RZ, 0x70 ;  /* 0x00000070ff037424 */ /* 0x000fe400078e00ff */
[----:B--2---:R2:W-:Y:S03]  /*0760*/  STS.64 [UR24], R6 ;  /* 0x00000006ff007988 */ /* 0x0045e60008000a18 */
[----:B-1----:R-:W-:-:S05]  /*0770*/  LOP3.LUT R0, R0, 0x10, R3, 0xd8, !PT ;  /* 0x0000001000007812 */ /* 0x002fca00078ed803 */
[----:B------:R2:W-:Y:S02]  /*0780*/  STS [UR24+0x8], R0 ;  /* 0x00000800ff007988 */ /* 0x0005e40008000818 */
.L_x_15:
[----:B----4-:R-:W-:Y:S05]  /*0790*/  BSYNC B1 ;  /* 0x0000000000017941 */ /* 0x010fea0003800000 */
.L_x_14:
[----:B------:R-:W-:Y:S04]  /*07a0*/  BSSY B2, `(.L_x_16) ;  /* 0x000000f000027945 */ /* 0x000fe80003800000 */
[----:B------:R-:W-:Y:S04]  /*07b0*/  BSSY B1, `(.L_x_17) ;  /* 0x000000c000017945 */ /* 0x000fe80003800000 */
[----:B------:R-:W-:Y:S05]  /*07c0*/  @P2 BRA `(.L_x_18) ;  /* 0x0000000000282947 */ /* 0x000fea0003800000 */
[----:B-123--:R-:W1:Y:S01]  /*07d0*/  LDS R0, [UR24+0x34] ;  /* 0x00003418ff007984 */ /* 0x00ee620008000800 */
[----:B------:R-:W-:Y:S01]  /*07e0*/  IMAD.MOV.U32 R3, RZ, RZ, 0x1f000000 ;  /* 0x1f000000ff037424 */ /* 0x000fe200078e00ff */
[----:B------:R-:W-:Y:S05]  /*07f0*/  @P2 BREAK B1 ;  /* 0x0000000000012942 */ /* 0x000fea0003800000 */
[----:B-1----:R-:W-:-:S05]  /*0800*/  LOP3.LUT R0, R0, 0xff000000, R3, 0xb8, !PT ;  /* 0xff00000000007812 */ /* 0x002fca00078eb803 */
[----:B------:R1:W-:Y:S01]  /*0810*/  STS [UR24+0x34], R0 ;  /* 0x00003400ff007988 */ /* 0x0003e20008000818 */
[----:B------:R-:W-:Y:S05]  /*0820*/  @P2 BRA `(.L_x_19) ;  /* 0x0000000000182947 */ /* 0x000fea0003800000 */
[----:B-1----:R-:W1:Y:S01]  /*0830*/  LDS R0, [UR24+0x38] ;  /* 0x00003818ff007984 */ /* 0x002e620008000800 */
[----:B------:R-:W-:-:S05]  /*0840*/  IMAD.MOV.U32 R3, RZ, RZ, 0xff ;  /* 0x000000ffff037424 */ /* 0x000fca00078e00ff */
[----:B-1----:R-:W-:-:S05]  /*0850*/  LOP3.LUT R0, R0, 0xff, R3, 0xb8, !PT ;  /* 0x000000ff00007812 */ /* 0x002fca00078eb803 */
[----:B------:R4:W-:Y:S02]  /*0860*/  STS [UR24+0x38], R0 ;  /* 0x00003800ff007988 */ /* 0x0009e40008000818 */
.L_x_18:
[----:B------:R-:W-:Y:S05]  /*0870*/  BSYNC B1 ;  /* 0x0000000000017941 */ /* 0x000fea0003800000 */
.L_x_17:
[----:B------:R1:W-:Y:S02]  /*0880*/  @!P2 STS [UR24+0x20], R11 ;  /* 0x0000200bff00a988 */ /* 0x0003e40008000818 */
.L_x_19:
[----:B------:R-:W-:Y:S05]  /*0890*/  BSYNC B2 ;  /* 0x0000000000027941 */ /* 0x000fea0003800000 */
.L_x_16:
[----:B------:R-:W-:Y:S05]  /*08a0*/  WARPSYNC.ALL ;  /* 0x0000000000007948 */ /* 0x000fea0003800000 */
[----:B-1234-:R-:W1:Y:S01]  /*08b0*/  LDC R0, c[0x0][0x22c] ;  /* 0x00008b00ff007b82 */ /* 0x01ee620000000800 */
[----:B------:R-:W-:Y:S01]  /*08c0*/  BSSY B2, `(.L_x_20) ;  /* 0x0000010000027945 */ /* 0x000fe20003800000 */
[----:B-1----:R-:W-:-:S05]  /*08d0*/  VIADD R0, R0, 0xffffffff ;  /* 0xffffffff00007836 */ /* 0x002fca0000000000 */
[----:B------:R1:W-:Y:S01]  /*08e0*/  @!P2 STS [UR24+0x24], R0 ;  /* 0x00002400ff00a988 */ /* 0x0003e20008000818 */
[----:B------:R-:W-:Y:S05]  /*08f0*/  @P2 BRA `(.L_x_21) ;  /* 0x0000000000302947 */ /* 0x000fea0003800000 */
[----:B------:R-:W2:Y:S01]  /*0900*/  LDS R3, [UR24+0x34] ;  /* 0x00003418ff037984 */ /* 0x000ea20008000800 */
[----:B------:R-:W3:Y:S03]  /*0910*/  LDC.64 R6, c[0x0][0x240] ;  /* 0x00009000ff067b82 */ /* 0x000ee60000000a00 */
[----:B------:R-:W4:Y:S01]  /*0920*/  LDS R2, [UR24+0x1c] ;  /* 0x00001c18ff027984 */ /* 0x000f220008000800 */
[C---:B---3--:R-:W-:Y:S01]  /*0930*/  SHF.L.U64.HI R7, R6.reuse, 0x1, R7 ;  /* 0x0000000106077819 */ /* 0x048fe20000010207 */
[----:B------:R-:W-:-:S03]  /*0940*/  IMAD.SHL.U32 R6, R6, 0x2, RZ ;  /* 0x0000000206067824 */ /* 0x000fc600078e00ff */
[--C-:B------:R-:W-:Y:S02]  /*0950*/  SHF.R.U32.HI R9, RZ, 0x4, R7.reuse ;  /* 0x00000004ff097819 */ /* 0x100fe40000011607 */
[----:B------:R-:W-:-:S05]  /*0960*/  SHF.R.U64 R6, R6, 0x4, R7 ;  /* 0x0000000406067819 */ /* 0x000fca0000001207 */
[----:B------:R3:W-:Y:S01]  /*0970*/  STS [UR24+0xc], R6 ;  /* 0x00000c06ff007988 */ /* 0x0007e20008000818 */
[----:B--2---:R-:W-:Y:S02]  /*0980*/  LOP3.LUT R3, R3, 0x7, RZ, 0xb8, !PT ;  /* 0x0000000703037812 */ /* 0x004fe400078eb8ff */
[----:B----4-:R-:W-:-:S03]  /*0990*/  LOP3.LUT R2, R2, 0xf, R9, 0xb8, !PT ;  /* 0x0000000f02027812 */ /* 0x010fc600078eb809 */
[----:B------:R3:W-:Y:S04]  /*09a0*/  STS [UR24+0x34], R3 ;  /* 0x00003403ff007988 */ /* 0x0007e80008000818 */
[----:B------:R3:W-:Y:S02]  /*09b0*/  STS [UR24+0x1c], R2 ;  /* 0x00001c02ff007988 */ /* 0x0007e40008000818 */
.L_x_21:
[----:B------:R-:W-:Y:S05]  /*09c0*/  BSYNC B2 ;  /* 0x0000000000027941 */ /* 0x000fea0003800000 */
.L_x_20:
[----:B------:R-:W-:Y:S04]  /*09d0*/  BSSY B3, `(.L_x_22) ;  /* 0x000001a000037945 */ /* 0x000fe80003800000 */
[----:B------:R-:W-:Y:S04]  /*09e0*/  BSSY B2, `(.L_x_23) ;  /* 0x0000015000027945 */ /* 0x000fe80003800000 */
[----:B------:R-:W-:Y:S05]  /*09f0*/  @P2 BRA `(.L_x_24) ;  /* 0x0000000000202947 */ /* 0x000fea0003800000 */
[----:B---3--:R-:W2:Y:S02]  /*0a00*/  LDS R2, [UR24+0x34] ;  /* 0x00003418ff027984 */ /* 0x008ea40008000800 */
[----:B--2---:R-:W-:-:S05]  /*0a10*/  LOP3.LUT R2, R2, 0x38, RZ, 0xb8, !PT ;  /* 0x0000003802027812 */ /* 0x004fca00078eb8ff */
[----:B------:R2:W-:Y:S01]  /*0a20*/  STS [UR24+0x34], R2 ;  /* 0x00003402ff007988 */ /* 0x0005e20008000818 */
[----:B------:R-:W-:Y:S05]  /*0a30*/  @P2 BRA `(.L_x_25) ;  /* 0x0000000000202947 */ /* 0x000fea0003800000 */
[----:B--2---:R-:W2:Y:S01]  /*0a40*/  LDS R2, [UR24+0x8] ;  /* 0x00000818ff027984 */ /* 0x004ea20008000800 */
[----:B------:R-:W-:-:S05]  /*0a50*/  IMAD.MOV.U32 R3, RZ, RZ, 0x780 ;  /* 0x00000780ff037424 */ /* 0x000fca00078e00ff */
[----:B--2---:R-:W-:-:S05]  /*0a60*/  LOP3.LUT R2, R2, 0x500, R3, 0xd8, !PT ;  /* 0x0000050002027812 */ /* 0x004fca00078ed803 */
[----:B------:R2:W-:Y:S02]  /*0a70*/  STS [UR24+0x8], R2 ;  /* 0x00000802ff007988 */ /* 0x0005e40008000818 */
.L_x_24:
[----:B------:R-:W-:Y:S05]  /*0a80*/  @P2 BRA `(.L_x_26) ;  /* 0x0000000000282947 */ /* 0x000fea0003800000 */
[----:B--23--:R-:W2:Y:S02]  /*0a90*/  LDS R2, [UR24+0x8] ;  /* 0x00000818ff027984 */ /* 0x00cea40008000800 */
[----:B--2---:R-:W-:-:S05]  /*0aa0*/  LOP3.LUT R2, R2, 0x1800, RZ, 0xb8, !PT ;  /* 0x0000180002027812 */ /* 0x004fca00078eb8ff */
[----:B------:R3:W-:Y:S02]  /*0ab0*/  STS [UR24+0x8], R2 ;  /* 0x00000802ff007988 */ /* 0x0007e40008000818 */
.L_x_25:
[----:B------:R-:W-:Y:S05]  /*0ac0*/  @P2 BREAK B2 ;  /* 0x0000000000022942 */ /* 0x000fea0003800000 */
[----:B------:R-:W-:Y:S05]  /*0ad0*/  @P2 BRA `(.L_x_27) ;  /* 0x0000000000242947 */ /* 0x000fea0003800000 */
[----:B--23--:R-:W2:Y:S01]  /*0ae0*/  LDS R2, [UR24+0x8] ;  /* 0x00000818ff027984 */ /* 0x00cea20008000800 */
[----:B------:R-:W-:-:S05]  /*0af0*/  IMAD.MOV.U32 R3, RZ, RZ, 0x6000 ;  /* 0x00006000ff037424 */ /* 0x000fca00078e00ff */
[----:B--2---:R-:W-:-:S04]  /*0b00*/  LOP3.LUT R2, R2, 0x4000, R3, 0xd8, !PT ;  /* 0x0000400002027812 */ /* 0x004fc800078ed803 */
[----:B------:R-:W-:-:S05]  /*0b10*/  LOP3.LUT R2, R2, 0x400000, RZ, 0xb8, !PT ;  /* 0x0040000002027812 */ /* 0x000fca00078eb8ff */
[----:B------:R4:W-:Y:S02]  /*0b20*/  STS [UR24+0x8], R2 ;  /* 0x00000802ff007988 */ /* 0x0009e40008000818 */
.L_x_26:
[----:B------:R-:W-:Y:S05]  /*0b30*/  BSYNC B2 ;  /* 0x0000000000027941 */ /* 0x000fea0003800000 */
.L_x_23:
[----:B--234-:R-:W2:Y:S02]  /*0b40*/  @!P2 LDS R2, [UR24+0x8] ;  /* 0x00000818ff02a984 */ /* 0x01cea40008000800 */
[----:B--2---:R-:W-:-:S05]  /*0b50*/  @!P2 LOP3.LUT R2, R2, 0x8000, RZ, 0xb8, !PT ;  /* 0x000080000202a812 */ /* 0x004fca00078eb8ff */
[----:B------:R4:W-:Y:S02]  /*0b60*/  @!P2 STS [UR24+0x8], R2 ;  /* 0x00000802ff00a988 */ /* 0x0009e40008000818 */
.L_x_27:
[----:B------:R-:W-:Y:S05]  /*0b70*/  BSYNC B3 ;  /* 0x0000000000037941 */ /* 0x000fea0003800000 */
.L_x_22:
[----:B------:R-:W-:Y:S05]  /*0b80*/  WARPSYNC.ALL ;  /* 0x0000000000007948 */ /* 0x000fea0003800000 */
[----:B------:R-:W-:-:S04]  /*0b90*/  UIADD3 UR29, UR5, 0x80, URZ ;  /* 0x00000080051d7890 */ /* 0x000fc8000fffe03f */
[----:B------:R-:W-:-:S04]  /*0ba0*/  UIADD3 UR28, UP0, UR29, UR30, URZ ;  /* 0x0000001e1d1c7290 */ /* 0x000fc8000ff1e03f */
[----:B------:R-:W-:Y:S01]  /*0bb0*/  ULEA.HI.X.SX32 UR29, UR29, UR31, 0x1, UP0 ;  /* 0x0000001f1d1d7291 */ /* 0x000fe200080f0e3f */
[----:B------:R-:W-:Y:S11]  /*0bc0*/  @P0 BRA `(.L_x_28) ;  /* 0x0000000000280947 */ /* 0x000ff60003800000 */
[----:B--234-:R-:W2:Y:S01]  /*0bd0*/  S2R R2, SR_LANEID ;  /* 0x0000000000027919 */ /* 0x01cea20000000000 */
[----:B------:R-:W-:Y:S05]  /*0be0*/  WARPSYNC.ALL ;  /* 0x0000000000007948 */ /* 0x000fea0003800000 */
[----:B--2---:R-:W-:-:S05]  /*0bf0*/  IMAD.SHL.U32 R6, R2, 0x4, RZ ;  /* 0x0000000402067824 */ /* 0x004fca00078e00ff */
[----:B------:R-:W2:Y:S01]  /*0c00*/  LDS R7, [R6+UR24] ;  /* 0x0000001806077984 */ /* 0x000ea20008000800 */
[----:B------:R-:W-:-:S05]  /*0c10*/  IADD3 R2, P1, R6, UR28, RZ ;  /* 0x0000001c06027c10 */ /* 0x000fca000ff3e0ff */
[----:B------:R-:W-:-:S05]  /*0c20*/  IMAD.X R3, RZ, RZ, UR29, P1 ;  /* 0x0000001dff037e24 */ /* 0x000fca00088e06ff */
[----:B--2---:R2:W5:Y:S01]  /*0c30*/  ATOMG.E.EXCH.STRONG.GPU PT, RZ, [R2], R7 ;  /* 0x0000000702ff73a8 */ /* 0x00456200041ee100 */
[----:B------:R-:W-:-:S04]  /*0c40*/  DEPBAR {5,4,3,2,1,0} ;  /* 0x0000003f0000791a */ /* 0x000fc80000000000 */
[----:B------:R2:W-:Y:S01]  /*0c50*/  UTMACCTL.IV [UR28] ;  /* 0x000000001c0079b9 */ /* 0x0005e20008000000 */
[----:B------:R-:W-:Y:S01]  /*0c60*/  NOP ;  /* 0x0000000000007918 */ /* 0x000fe20000000000 */
.L_x_28:
[----:B------:R-:W-:Y:S05]  /*0c70*/  @P0 BRA `(.L_x_29) ;  /* 0x00000000000c0947 */ /* 0x000fea0003800000 */
[----:B------:R0:W-:Y:S01]  /*0c80*/  UTMACMDFLUSH ;  /* 0x00000000000079b7 */ /* 0x0001e20000000000 */
[----:B------:R-:W-:Y:S05]  /*0c90*/  @P0 BRA `(.L_x_29) ;  /* 0x0000000000040947 */ /* 0x000fea0003800000 */
[----:B------:R-:W-:-:S04]  /*0ca0*/  DEPBAR.LE SB0, 0x0 ;  /* 0x000080000000791a */ /* 0x000fc80000000000 */
.L_x_29:
[----:B------:R-:W-:Y:S05]  /*0cb0*/  WARPSYNC.ALL ;  /* 0x0000000000007948 */ /* 0x000fea0003800000 */
[----:B-----5:R-:W-:Y:S06]  /*0cc0*/  BAR.SYNC.DEFER_BLOCKING 0x0 ;  /* 0x0000000000007b1d */ /* 0x020fec0000010000 */
[----:B------:R-:W-:Y:S02]  /*0cd0*/  BSSY B3, `(.L_x_30) ;  /* 0x000000b000037945 */ /* 0x000fe40003800000 */
[----:B------:R-:W-:Y:S06]  /*0ce0*/  BAR.SYNC.DEFER_BLOCKING 0x0 ;  /* 0x0000000000007b1d */ /* 0x000fec0000010000 */
[----:B------:R1:W-:Y:S01]  /*0cf0*/  @!P0 STS [R10], RZ ;  /* 0x000000ff0a008388 */ /* 0x0003e20000000800 */
[----:B------:R-:W-:Y:S01]  /*0d00*/  NOP ;  /* 0x0000000000007918 */ /* 0x000fe20000000000 */
[----:B------:R-:W-:Y:S05]  /*0d10*/  @P2 BRA `(.L_x_31) ;  /* 0x0000000000182947 */ /* 0x000fea0003800000 */
[----:B--234-:R-:W2:Y:S01]  /*0d20*/  LDS R2, [UR24+0x8] ;  /* 0x00000818ff027984 */ /* 0x01cea20008000800 */
[----:B------:R-:W3:Y:S01]  /*0d30*/  LDC.64 R6, c[0x0][0x220] ;  /* 0x00008800ff067b82 */ /* 0x000ee20000000a00 */
[----:B------:R-:W-:Y:S02]  /*0d40*/  IMAD.MOV.U32 R3, RZ, RZ, 0x70 ;  /* 0x00000070ff037424 */ /* 0x000fe400078e00ff */
[----:B---3--:R3:W-:Y:S03]  /*0d50*/  STS.64 [UR24], R6 ;  /* 0x00000006ff007988 */ /* 0x0087e60008000a18 */
[----:B--2---:R-:W-:-:S05]  /*0d60*/  LOP3.LUT R2, R2, 0x10, R3, 0xd8, !PT ;  /* 0x0000001002027812 */ /* 0x004fca00078ed803 */
[----:B------:R3:W-:Y:S02]  /*0d70*/  STS [UR24+0x8], R2 ;  /* 0x00000802ff007988 */ /* 0x0007e40008000818 */
.L_x_31:
[----:B--2---:R-:W-:Y:S05]  /*0d80*/  BSYNC B3 ;  /* 0x0000000000037941 */ /* 0x004fea0003800000 */
.L_x_30:
[----:B------:R-:W-:Y:S04]  /*0d90*/  BSSY B4, `(.L_x_32) ;  /* 0x0000011000047945 */ /* 0x000fe80003800000 */
[----:B------:R-:W-:Y:S04]  /*0da0*/  BSSY B3, `(.L_x_33) ;  /* 0x000000e000037945 */ /* 0x000fe80003800000 */
[----:B------:R-:W-:Y:S05]  /*0db0*/  @P2 BRA `(.L_x_34) ;  /* 0x0000000000242947 */ /* 0x000fea0003800000 */
[----:B---34-:R-:W2:Y:S01]  /*0dc0*/  LDS R2, [UR24+0x34] ;  /* 0x00003418ff027984 */ /* 0x018ea20008000800 */
[----:B------:R-:W-:-:S05]  /*0dd0*/  IMAD.MOV.U32 R3, RZ, RZ, 0x3f000000 ;  /* 0x3f000000ff037424 */ /* 0x000fca00078e00ff */
[----:B--2---:R-:W-:-:S05]  /*0de0*/  LOP3.LUT R2, R2, 0xff000000, R3, 0xb8, !PT ;  /* 0xff00000002027812 */ /* 0x004fca00078eb803 */
[----:B------:R2:W-:Y:S01]  /*0df0*/  STS [UR24+0x34], R2 ;  /* 0x00003402ff007988 */ /* 0x0005e20008000818 */
[----:B------:R-:W-:Y:S05]  /*0e00*/  @P2 BRA `(.L_x_35) ;  /* 0x00000000001c2947 */ /* 0x000fea0003800000 */
[----:B--2---:R-:W2:Y:S01]  /*0e10*/  LDS R2, [UR24+0x38] ;  /* 0x00003818ff027984 */ /* 0x004ea20008000800 */
[----:B------:R-:W-:-:S05]  /*0e20*/  IMAD.MOV.U32 R3, RZ, RZ, 0xff ;  /* 0x000000ffff037424 */ /* 0x000fca00078e00ff */
[----:B--2---:R-:W-:-:S05]  /*0e30*/  LOP3.LUT R2, R2, 0xff, R3, 0xb8, !PT ;  /* 0x000000ff02027812 */ /* 0x004fca00078eb803 */
[----:B------:R2:W-:Y:S02]  /*0e40*/  STS [UR24+0x38], R2 ;  /* 0x00003802ff007988 */ /* 0x0005e40008000818 */
.L_x_34:
[----:B------:R-:W-:Y:S05]  /*0e50*/  @P2 BREAK B3 ;  /* 0x0000000000032942 */ /* 0x000fea0003800000 */
[----:B------:R-:W-:Y:S05]  /*0e60*/  @P2 BRA `(.L_x_36) ;  /* 0x00000000000c2947 */ /* 0x000fea0003800000 */
[----:B------:R1:W-:Y:S02]  /*0e70*/  STS [UR24+0x20], R0 ;  /* 0x00002000ff007988 */ /* 0x0003e40008000818 */
.L_x_35:
[----:B------:R-:W-:Y:S05]  /*0e80*/  BSYNC B3 ;  /* 0x0000000000037941 */ /* 0x000fea0003800000 */
.L_x_33:
[----:B------:R1:W-:Y:S02]  /*0e90*/  @!P2 STS [UR24+0x24], R5 ;  /* 0x00002405ff00a988 */ /* 0x0003e40008000818 */
.L_x_36:
[----:B------:R-:W-:Y:S05]  /*0ea0*/  BSYNC B4 ;  /* 0x0000000000047941 */ /* 0x000fea0003800000 */
.L_x_32:
[----:B------:R-:W-:Y:S05]  /*0eb0*/  WARPSYNC.ALL ;  /* 0x0000000000007948 */ /* 0x000fea0003800000 */
[----:B------:R-:W-:Y:S04]  /*0ec0*/  BSSY B4, `(.L_x_37) ;  /* 0x000000e000047945 */ /* 0x000fe80003800000 */
[----:B------:R-:W-:Y:S05]  /*0ed0*/  @P2 BRA `(.L_x_38) ;  /* 0x0000000000302947 */ /* 0x000fea0003800000 */
[----:B--234-:R-:W2:Y:S01]  /*0ee0*/  LDS R2, [UR24+0x34] ;  /* 0x00003418ff027984 */ /* 0x01cea20008000800 */
[----:B------:R-:W3:Y:S03]  /*0ef0*/  LDC.64 R8, c[0x0][0x248] ;  /* 0x00009200ff087b82 */ /* 0x000ee60000000a00 */
[----:B-1----:R-:W1:Y:S01]  /*0f00*/  LDS R0, [UR24+0x1c] ;  /* 0x00001c18ff007984 */ /* 0x002e620008000800 */
[C---:B---3--:R-:W-:Y:S01]  /*0f10*/  SHF.L.U64.HI R6, R8.reuse, 0x1, R9 ;  /* 0x0000000108067819 */ /* 0x048fe20000010209 */
[----:B------:R-:W-:-:S03]  /*0f20*/  IMAD.SHL.U32 R3, R8, 0x2, RZ ;  /* 0x0000000208037824 */ /* 0x000fc600078e00ff */
[--C-:B------:R-:W-:Y:S02]  /*0f30*/  SHF.R.U32.HI R5, RZ, 0x4, R6.reuse ;  /* 0x00000004ff057819 */ /* 0x100fe40000011606 */
[----:B------:R-:W-:-:S05]  /*0f40*/  SHF.R.U64 R3, R3, 0x4, R6 ;  /* 0x0000000403037819 */ /* 0x000fca0000001206 */
[----:B------:R3:W-:Y:S01]  /*0f50*/  STS [UR24+0xc], R3 ;  /* 0x00000c03ff007988 */ /* 0x0007e20008000818 */
[----:B--2---:R-:W-:Y:S02]  /*0f60*/  LOP3.LUT R2, R2, 0x7, RZ, 0xb8, !PT ;  /* 0x0000000702027812 */ /* 0x004fe400078eb8ff */
[----:B-1----:R-:W-:-:S03]  /*0f70*/  LOP3.LUT R0, R0, 0xf, R5, 0xb8, !PT ;  /* 0x0000000f00007812 */ /* 0x002fc600078eb805 */
[----:B------:R3:W-:Y:S04]  /*0f80*/  STS [UR24+0x34], R2 ;  /* 0x00003402ff007988 */ /* 0x0007e80008000818 */
[----:B------:R3:W-:Y:S02]  /*0f90*/  STS [UR24+0x1c], R0 ;  /* 0x00001c00ff007988 */ /* 0x0007e40008000818 */
.L_x_38:
[----:B------:R-:W-:Y:S05]  /*0fa0*/  BSYNC B4 ;  /* 0x0000000000047941 */ /* 0x000fea0003800000 */
.L_x_37:
[----:B------:R-:W-:Y:S04]  /*0fb0*/  BSSY B4, `(.L_x_39) ;  /* 0x000001a000047945 */ /* 0x000fe80003800000 */
[----:B------:R-:W-:Y:S04]  /*0fc0*/  BSSY B5, `(.L_x_40) ;  /* 0x0000015000057945 */ /* 0x000fe80003800000 */
[----:B------:R-:W-:Y:S05]  /*0fd0*/  @P2 BRA `(.L_x_41) ;  /* 0x0000000000202947 */ /* 0x000fea0003800000 */
[----:B-1-3--:R-:W1:Y:S02]  /*0fe0*/  LDS R0, [UR24+0x34] ;  /* 0x00003418ff007984 */ /* 0x00ae640008000800 */
[----:B-1----:R-:W-:-:S05]  /*0ff0*/  LOP3.LUT R0, R0, 0x38, RZ, 0xb8, !PT ;  /* 0x0000003800007812 */ /* 0x002fca00078eb8ff */
[----:B------:R1:W-:Y:S01]  /*1000*/  STS [UR24+0x34], R0 ;  /* 0x00003400ff007988 */ /* 0x0003e20008000818 */
[----:B------:R-:W-:Y:S05]  /*1010*/  @P2 BRA `(.L_x_42) ;  /* 0x0000000000202947 */ /* 0x000fea0003800000 */
[----:B-1----:R-:W1:Y:S01]  /*1020*/  LDS R0, [UR24+0x8] ;  /* 0x00000818ff007984 */ /* 0x002e620008000800 */
[----:B------:R-:W-:-:S05]  /*1030*/  IMAD.MOV.U32 R3, RZ, RZ, 0x780 ;  /* 0x00000780ff037424 */ /* 0x000fca00078e00ff */
[----:B-1----:R-:W-:-:S05]  /*1040*/  LOP3.LUT R0, R0, 0x500, R3, 0xd8, !PT ;  /* 0x0000050000007812 */ /* 0x002fca00078ed803 */
[----:B------:R1:W-:Y:S02]  /*1050*/  STS [UR24+0x8], R0 ;  /* 0x00000800ff007988 */ /* 0x0003e40008000818 */
.L_x_41:
[----:B------:R-:W-:Y:S05]  /*1060*/  @P2 BRA `(.L_x_43) ;  /* 0x0000000000282947 */ /* 0x000fea0003800000 */
[----:B-1-3--:R-:W1:Y:S02]  /*1070*/  LDS R0, [UR24+0x8] ;  /* 0x00000818ff007984 */ /* 0x00ae640008000800 */
[----:B-1----:R-:W-:-:S05]  /*1080*/  LOP3.LUT R0, R0, 0x1800, RZ, 0xb8, !PT ;  /* 0x0000180000007812 */ /* 0x002fca00078eb8ff */
[----:B------:R3:W-:Y:S02]  /*1090*/  STS [UR24+0x8], R0 ;  /* 0x00000800ff007988 */ /* 0x0007e40008000818 */
.L_x_42:
[----:B------:R-:W-:Y:S05]  /*10a0*/  @P2 BREAK B5 ;  /* 0x0000000000052942 */ /* 0x000fea0003800000 */
[----:B------:R-:W-:Y:S05]  /*10b0*/  @P2 BRA `(.L_x_44) ;  /* 0x0000000000242947 */ /* 0x000fea0003800000 */
[----:B-1-3--:R-:W1:Y:S01]  /*10c0*/  LDS R0, [UR24+0x8] ;  /* 0x00000818ff007984 */ /* 0x00ae620008000800 */
[----:B------:R-:W-:-:S05]  /*10d0*/  IMAD.MOV.U32 R3, RZ, RZ, 0x6000 ;  /* 0x00006000ff037424 */ /* 0x000fca00078e00ff */
[----:B-1----:R-:W-:-:S04]  /*10e0*/  LOP3.LUT R0, R0, 0x6000, R3, 0xd8, !PT ;  /* 0x0000600000007812 */ /* 0x002fc800078ed803 */
[----:B------:R-:W-:-:S05]  /*10f0*/  LOP3.LUT R0, R0, 0x400000, RZ, 0xb8, !PT ;  /* 0x0040000000007812 */ /* 0x000fca00078eb8ff */
[----:B------:R1:W-:Y:S02]  /*1100*/  STS [UR24+0x8], R0 ;  /* 0x00000800ff007988 */ /* 0x0003e40008000818 */
.L_x_43:
[----:B------:R-:W-:Y:S05]  /*1110*/  BSYNC B5 ;  /* 0x0000000000057941 */ /* 0x000fea0003800000 */
.L_x_40:
[----:B-1-3--:R-:W1:Y:S02]  /*1120*/  @!P2 LDS R0, [UR24+0x8] ;  /* 0x00000818ff00a984 */ /* 0x00ae640008000800 */
[----:B-1----:R-:W-:-:S05]  /*1130*/  @!P2 LOP3.LUT R0, R0, 0x8000, RZ, 0xb8, !PT ;  /* 0x000080000000a812 */ /* 0x002fca00078eb8ff */
[----:B------:R1:W-:Y:S02]  /*1140*/  @!P2 STS [UR24+0x8], R0 ;  /* 0x00000800ff00a988 */ /* 0x0003e40008000818 */
.L_x_44:
[----:B------:R-:W-:Y:S05]  /*1150*/  BSYNC B4 ;  /* 0x0000000000047941 */ /* 0x000fea0003800000 */
.L_x_39:
[----:B------:R-:W-:Y:S05]  /*1160*/  WARPSYNC.ALL ;  /* 0x0000000000007948 */ /* 0x000fea0003800000 */
[----:B------:R1:W-:Y:S01]  /*1170*/  STL [R1+0x400], RZ ;  /* 0x000400ff01007387 */ /* 0x0003e20000100800 */
[----:B------:R-:W-:Y:S01]  /*1180*/  UIADD3 UR5, UR5, 0x100, URZ ;  /* 0x0000010005057890 */ /* 0x000fe2000fffe03f */
[----:B------:R-:W-:Y:S02]  /*1190*/  ISETP.GE.AND P1, PT, R12, 0x1, PT ;  /* 0x000000010c00780c */ /* 0x000fe40003f26270 */
[----:B------:R-:W-:Y:S01]  /*11a0*/  CS2R R24, SRZ ;  /* 0x0000000000187805 */ /* 0x000fe2000001ff00 */
[----:B------:R1:W-:Y:S01]  /*11b0*/  STL [R1+0x404], RZ ;  /* 0x000404ff01007387 */ /* 0x0003e20000100800 */
[----:B------:R-:W-:Y:S01]  /*11c0*/  UIADD3 UR30, UP0, UR5, UR30, URZ ;  /* 0x0000001e051e7290 */ /* 0x000fe2000ff1e03f */
[----:B------:R-:W-:-:S02]  /*11d0*/  CS2R R26, SRZ ;  /* 0x00000000001a7805 */ /* 0x000fc4000001ff00 */
[----:B------:R-:W-:Y:S01]  /*11e0*/  CS2R R28, SRZ ;  /* 0x00000000001c7805 */ /* 0x000fe2000001ff00 */
[----:B------:R1:W-:Y:S01]  /*11f0*/  STL [R1+0x408], RZ ;  /* 0x000408ff01007387 */ /* 0x0003e20000100800 */
[----:B------:R-:W-:Y:S01]  /*1200*/  ULEA.HI.X.SX32 UR31, UR5, UR31, 0x1, UP0 ;  /* 0x0000001f051f7291 */ /* 0x000fe200080f0e3f */
[----:B------:R-:W-:Y:S02]  /*1210*/  CS2R R30, SRZ ;  /* 0x00000000001e7805 */ /* 0x000fe4000001ff00 */
[----:B------:R-:W-:Y:S01]  /*1220*/  CS2R R32, SRZ ;  /* 0x0000000000207805 */ /* 0x000fe2000001ff00 */
[----:B------:R1:W-:Y:S01]  /*1230*/  STL [R1+0x40c], RZ ;  /* 0x00040cff01007387 */ /* 0x0003e20000100800 */
[----:B------:R-:W-:Y:S02]  /*1240*/  CS2R R34, SRZ ;  /* 0x0000000000227805 */ /* 0x000fe4000001ff00 */
[----:B------:R-:W-:Y:S02]  /*1250*/  CS2R R36, SRZ ;  /* 0x0000000000247805 */ /* 0x000fe4000001ff00 */
[----:B------:R-:W-:Y:S01]  /*1260*/  CS2R R38, SRZ ;  /* 0x0000000000267805 */ /* 0x000fe2000001ff00 */
[----:B------:R1:W-:Y:S01]  /*1270*/  STL [R1+0x410], RZ ;  /* 0x000410ff01007387 */ /* 0x0003e20000100800 */
[----:B------:R-:W-:-:S02]  /*1280*/  CS2R R40, SRZ ;  /* 0x0000000000287805 */ /* 0x000fc4000001ff00 */
        /* <DEDUP_REMOVED lines=47> */
[----:B------:R-:W-:-:S03]  /*1580*/  CS2R R112, SRZ ;  /* 0x0000000000707805 */ /* 0x000fc6000001ff00 */
[----:B------:R1:W-:Y:S04]  /*1590*/  STL [R1+0x444], RZ ;  /* 0x000444ff01007387 */ /* 0x0003e80000100800 */
        /* <DEDUP_REMOVED lines=238> */
[----:B------:R1:W-:Y:S04]  /*2480*/  STL [R1], RZ ;  /* 0x000000ff01007387 */ /* 0x0003e80000100800 */
        /* <DEDUP_REMOVED lines=126> */
[----:B------:R1:W-:Y:S01]  /*2c70*/  STL [R1+0x1fc], RZ ;  /* 0x0001fcff01007387 */ /* 0x0003e20000100800 */
[----:B------:R-:W-:Y:S05]  /*2c80*/  @P0 BRA `(.L_x_45) ;  /* 0x0000000000280947 */ /* 0x000fea0003800000 */
[----:B--2-4-:R-:W2:Y:S01]  /*2c90*/  S2R R2, SR_LANEID ;  /* 0x0000000000027919 */ /* 0x014ea20000000000 */
[----:B------:R-:W-:Y:S05]  /*2ca0*/  WARPSYNC.ALL ;  /* 0x0000000000007948 */ /* 0x000fea0003800000 */
[----:B--2---:R-:W-:-:S05]  /*2cb0*/  IMAD.SHL.U32 R2, R2, 0x4, RZ ;  /* 0x0000000402027824 */ /* 0x004fca00078e00ff */
[----:B-1-3--:R1:W2:Y:S02]  /*2cc0*/  LDS R0, [R2+UR24] ;  /* 0x0000001802007984 */ /* 0x00a2a40008000800 */
[----:B-1----:R-:W-:-:S05]  /*2cd0*/  IADD3 R2, P3, R2, UR30, RZ ;  /* 0x0000001e02027c10 */ /* 0x002fca000ff7e0ff */
[----:B------:R-:W-:-:S05]  /*2ce0*/  IMAD.X R3, RZ, RZ, UR31, P3 ;  /* 0x0000001fff037e24 */ /* 0x000fca00098e06ff */
[----:B--2---:R1:W5:Y:S01]  /*2cf0*/  ATOMG.E.EXCH.STRONG.GPU PT, RZ, [R2], R0 ;  /* 0x0000000002ff73a8 */ /* 0x00436200041ee100 */
[----:B------:R-:W-:-:S04]  /*2d00*/  DEPBAR {5,4,3,2,1,0} ;  /* 0x0000003f0000791a */ /* 0x000fc80000000000 */
[----:B------:R1:W-:Y:S01]  /*2d10*/  UTMACCTL.IV [UR30] ;  /* 0x000000001e0079b9 */ /* 0x0003e20008000000 */
[----:B------:R-:W-:Y:S01]  /*2d20*/  NOP ;  /* 0x0000000000007918 */ /* 0x000fe20000000000 */
.L_x_45:
[----:B------:R-:W-:Y:S05]  /*2d30*/  @P0 BRA `(.L_x_46) ;  /* 0x00000000000c0947 */ /* 0x000fea0003800000 */
[----:B------:R0:W-:Y:S01]  /*2d40*/  UTMACMDFLUSH ;  /* 0x00000000000079b7 */ /* 0x0001e20000000000 */
[----:B------:R-:W-:Y:S05]  /*2d50*/  @P0 BRA `(.L_x_46) ;  /* 0x0000000000040947 */ /* 0x000fea0003800000 */
[----:B------:R-:W-:-:S04]  /*2d60*/  DEPBAR.LE SB0, 0x0 ;  /* 0x000080000000791a */ /* 0x000fc80000000000 */
.L_x_46:
[----:B------:R-:W-:Y:S05]  /*2d70*/  WARPSYNC.ALL ;  /* 0x0000000000007948 */ /* 0x000fea0003800000 */
[----:B-----5:R-:W-:Y:S01]  /*2d80*/  BAR.SYNC.DEFER_BLOCKING 0x0 ;  /* 0x0000000000007b1d */ /* 0x020fe20000010000 */
[----:B------:R-:W-:Y:S01]  /*2d90*/  USHF.L.U32 UR15, UR25, 0x8, URZ ;  /* 0x00000008190f7899 */ /* 0x000fe2000800063f */
[----:B------:R-:W-:Y:S01]  /*2da0*/  CS2R R114, SRZ ;  /* 0x0000000000727805 */ /* 0x000fe2000001ff00 */
[----:B------:R-:W-:Y:S01]  /*2db0*/  USHF.L.U32 UR11, UR36, 0x8, URZ ;  /* 0x00000008240b7899 */ /* 0x000fe2000800063f */
[----:B------:R-:W-:Y:S02]  /*2dc0*/  CS2R R116, SRZ ;  /* 0x0000000000747805 */ /* 0x000fe4000001ff00 */
[----:B------:R-:W-:Y:S01]  /*2dd0*/  CS2R R118, SRZ ;  /* 0x0000000000767805 */ /* 0x000fe2000001ff00 */
[----:B------:R-:W-:Y:S01]  /*2de0*/  VOTEU.ALL UP0, P2 ;  /* 0x00000000003f7886 */ /* 0x000fe20001000000 */
[----:B------:R-:W-:Y:S01]  /*2df0*/  UMOV UR6, 0x1 ;  /* 0x0000000100067882 */ /* 0x000fe20000000000 */
[----:B------:R-:W-:Y:S01]  /*2e00*/  VOTEU.ALL UP1, P2 ;  /* 0x00000000003f7886 */ /* 0x000fe20001020000 */
[----:B------:R-:W-:Y:S01]  /*2e10*/  VOTEU.ALL UP2, P2 ;  /* 0x00000000003f7886 */ /* 0x000fe20001040000 */
[----:B------:R-:W-:Y:S01]  /*2e20*/  CS2R R120, SRZ ;  /* 0x0000000000787805 */ /* 0x000fe2000001ff00 */
[----:B------:R-:W-:-:S04]  /*2e30*/  @!UP0 UIADD3 UR8, -UR6, 0x100000, URZ ;  /* 0x0010000006088890 */ /* 0x000fc8000fffe13f */
[----:B------:R-:W-:Y:S02]  /*2e40*/  @!UP0 USHF.L.U32 UR9, UR8, 0xb, URZ ;  /* 0x0000000b08098899 */ /* 0x000fe4000800063f */
[----:B------:R-:W-:Y:S01]  /*2e50*/  @!UP0 USHF.L.U32 UR8, UR8, 0x1, URZ ;  /* 0x0000000108088899 */ /* 0x000fe2000800063f */
        /* <DEDUP_REMOVED lines=9> */
[----:B------:R-:W-:Y:S01]  /*2ef0*/  VOTEU.ALL UP0, P2 ;  /* 0x00000000003f7886 */ /* 0x000fe20001000000 */
[----:B------:R-:W-:Y:S02]  /*2f00*/  CS2R R128, SRZ ;  /* 0x0000000000807805 */ /* 0x000fe4000001ff00 */
[----:B------:R-:W-:Y:S02]  /*2f10*/  CS2R R130, SRZ ;  /* 0x0000000000827805 */ /* 0x000fe4000001ff00 */
[----:B------:R-:W-:Y:S02]  /*2f20*/  CS2R R132, SRZ ;  /* 0x0000000000847805 */ /* 0x000fe4000001ff00 */
[----:B------:R-:W-:-:S02]  /*2f30*/  CS2R R134, SRZ ;  /* 0x0000000000867805 */ /* 0x000fc4000001ff00 */
[----:B------:R-:W-:Y:S02]  /*2f40*/  CS2R R136, SRZ ;  /* 0x0000000000887805 */ /* 0x000fe4000001ff00 */
[----:B------:R-:W-:Y:S01]  /*2f50*/  CS2R R138, SRZ ;  /* 0x00000000008a7805 */ /* 0x000fe2000001ff00 */
[----:B------:R-:W2:Y:S02]  /*2f60*/  FENCE.VIEW.ASYNC.S ;  /* 0x00000000000073c6 */ /* 0x000ea40000000000 */
[----:B--2---:R2:W3:Y:S02]  /*2f70*/  @!UP0 SYNCS.EXCH.64 URZ, [UR24+0x18000], UR8 ;  /* 0x01800008183f85b2 */ /* 0x0044e40008000100 */
[----:B---3--:R-:W-:Y:S01]  /*2f80*/  BAR.SYNC.DEFER_BLOCKING 0x0 ;  /* 0x0000000000007b1d */ /* 0x008fe20000010000 */
[----:B------:R-:W-:Y:S02]  /*2f90*/  CS2R R140, SRZ ;  /* 0x00000000008c7805 */ /* 0x000fe4000001ff00 */
[----:B------:R-:W-:-:S02]  /*2fa0*/  CS2R R142, SRZ ;  /* 0x00000000008e7805 */ /* 0x000fc4000001ff00 */
[----:B------:R-:W-:Y:S02]  /*2fb0*/  CS2R R144, SRZ ;  /* 0x0000000000907805 */ /* 0x000fe4000001ff00 */
[----:B------:R-:W-:Y:S02]  /*2fc0*/  CS2R R146, SRZ ;  /* 0x0000000000927805 */ /* 0x000fe4000001ff00 */
[----:B------:R-:W-:Y:S02]  /*2fd0*/  CS2R R148, SRZ ;  /* 0x0000000000947805 */ /* 0x000fe4000001ff00 */
[----:B------:R-:W-:Y:S01]  /*2fe0*/  CS2R R150, SRZ ;  /* 0x0000000000967805 */ /* 0x000fe2000001ff00 */
[----:B------:R2:W3:Y:S02]  /*2ff0*/  @!UP1 SYNCS.EXCH.64 URZ, [UR24+0x18008], UR12 ;  /* 0x0180080c183f95b2 */ /* 0x0004e40008000100 */
[----:B---3--:R-:W-:Y:S06]  /*3000*/  BAR.SYNC.DEFER_BLOCKING 0x0 ;  /* 0x0000000000007b1d */ /* 0x008fec0000010000 */
[----:B------:R2:W3:Y:S02]  /*3010*/  @!UP2 SYNCS.EXCH.64 URZ, [UR24+0x18010], UR6 ;  /* 0x01801006183fa5b2 */ /* 0x0004e40008000100 */
[----:B--2---:R-:W-:Y:S05]  /*3020*/  @!P1 BRA `(.L_x_47) ;  /* 0x0000004800f09947 */ /* 0x004fea0003800000 */
[----:B------:R2:W-:Y:S01]  /*3030*/  STL [R1+0x400], RZ ;  /* 0x000400ff01007387 */ /* 0x0005e20000100800 */
[----:B------:R-:W-:Y:S02]  /*3040*/  CS2R R24, SRZ ;  /* 0x0000000000187805 */ /* 0x000fe4000001ff00 */
        /* <DEDUP_REMOVED lines=83> */
[----:B------:R-:W-:Y:S01]  /*3580*/  CS2R R150, SRZ ;  /* 0x0000000000967805 */ /* 0x000fe2000001ff00 */
[----:B------:R-:W-:Y:S01]  /*3590*/  UMOV UR5, URZ ;  /* 0x0000003f00057c82 */ /* 0x000fe20008000000 */
[----:B------:R-:W-:Y:S01]  /*35a0*/  UMOV UR10, URZ ;  /* 0x0000003f000a7c82 */ /* 0x000fe20008000000 */
        /* <DEDUP_REMOVED lines=361> */
[----:B------:R2:W-:Y:S02]  /*4c40*/  STL [R1+0x1fc], RZ ;  /* 0x0001fcff01007387 */ /* 0x0005e40000100800 */
.L_x_49:
[----:B---3--:R-:W-:Y:S01]  /*4c50*/  BAR.SYNC.DEFER_BLOCKING 0x0 ;  /* 0x0000000000007b1d */ /* 0x008fe20000010000 */
[----:B------:R-:W-:Y:S01]  /*4c60*/  ULEA UR19, UR5, UR24, 0x3 ;  /* 0x0000001805137291 */ /* 0x000fe2000f8e183f */
[----:B-1----:R-:W-:Y:S01]  /*4c70*/  @!P2 IMAD.MOV.U32 R0, RZ, RZ, 0x8000 ;  /* 0x00008000ff00a424 */ /* 0x002fe200078e00ff */
[----:B------:R-:W-:Y:S01]  /*4c80*/  ELECT P0, URZ, PT ;  /* 0x00000000003f782f */ /* 0x000fe20003800000 */
[----:B------:R-:W-:-:S03]  /*4c90*/  ULEA UR8, UR5, UR24, 0xe ;  /* 0x0000001805087291 */ /* 0x000fc6000f8e703f */
[----:B------:R-:W-:Y:S02]  /*4ca0*/  ISETP.LT.U32.AND P0, PT, R4, 0x20, P0 ;  /* 0x000000200400780c */ /* 0x000fe40000701070 */
[----:B------:R-:W-:Y:S01]  /*4cb0*/  ELECT P1, URZ, PT ;  /* 0x00000000003f782f */ /* 0x000fe20003820000 */
[----:B------:R-:W-:-:S03]  /*4cc0*/  UIADD3 UR12, UR8, 0xc000, URZ ;  /* 0x0000c000080c7890 */ /* 0x000fc6000fffe03f */
[----:B------:R-:W-:Y:S01]  /*4cd0*/  ISETP.LT.U32.AND P1, PT, R4, 0x20, P1 ;  /* 0x000000200400780c */ /* 0x000fe20000f21070 */
[----:B------:R-:W-:Y:S01]  /*4ce0*/  UMOV UR14, UR10 ;  /* 0x0000000a000e7c82 */ /* 0x000fe20008000000 */
[----:B------:R-:W-:Y:S02]  /*4cf0*/  USHF.R.U32.HI UR20, URZ, 0x4, UR8 ;  /* 0x000000043f147899 */ /* 0x000fe40008011608 */
[----:B------:R-:W-:Y:S02]  /*4d00*/  USHF.R.U32.HI UR18, URZ, 0x4, UR12 ;  /* 0x000000043f127899 */ /* 0x000fe4000801160c */
[----:B------:R-:W-:Y:S01]  /*4d10*/  USGXT.U32 UR20, UR20, 0xe ;  /* 0x0000000e1414789a */ /* 0x000fe20008000000 */
[----:B------:R-:W-:Y:S01]  /*4d20*/  VOTEU.ANY UP0, P0 ;  /* 0x00000000003f7886 */ /* 0x000fe20000000100 */
[----:B------:R-:W-:Y:S01]  /*4d30*/  VOTEU.ANY UP2, P0 ;  /* 0x00000000003f7886 */ /* 0x000fe20000040100 */
[----:B------:R-:W-:Y:S01]  /*4d40*/  USGXT.U32 UR18, UR18, 0xe ;  /* 0x0000000e1212789a */ /* 0x000fe20008000000 */
[----:B------:R1:W-:Y:S01]  /*4d50*/  @!P2 SYNCS.ARRIVE.TRANS64 RZ, [UR19+0x18000], R0 ;  /* 0x01800000ffffa9a7 */ /* 0x0003e20008000013 */
[----:B------:R3:W-:Y:S06]  /*4d60*/  MEMBAR.ALL.CTA ;  /* 0x0000000000007992 */ /* 0x0007ec0000008000 */
[----:B---3--:R-:W3:Y:S01]  /*4d70*/  FENCE.VIEW.ASYNC.S ;  /* 0x00000000000073c6 */ /* 0x008ee20000000000 */
[----:B------:R-:W-:Y:S01]  /*4d80*/  @UP0 UIADD3 UR9, UR19, 0x18000, URZ ;  /* 0x0001800013090890 */ /* 0x000fe2000fffe03f */
[----:B------:R-:W-:Y:S01]  /*4d90*/  @UP0 UMOV UR6, UR26 ;  /* 0x0000001a00060c82 */ /* 0x000fe20008000000 */
[----:B------:R-:W-:Y:S01]  /*4da0*/  @UP0 UMOV UR7, UR27 ;  /* 0x0000001b00070c82 */ /* 0x000fe20008000000 */
[----:B---3--:R-:W-:Y:S01]  /*4db0*/  VOTEU.ANY UP1, P1 ;  /* 0x00000000003f7886 */ /* 0x008fe20000820100 */
[----:B------:R-:W-:Y:S01]  /*4dc0*/  VOTEU.ANY UP3, P1 ;  /* 0x00000000003f7886 */ /* 0x000fe20000860100 */
[----:B-1----:R-:W-:-:S03]  /*4dd0*/  IMAD.U32 R0, RZ, RZ, UR4 ;  /* 0x00000004ff007e24 */ /* 0x002fc6000f8e00ff */
[----:B------:R-:W-:Y:S01]  /*4de0*/  @UP1 UIADD3 UR13, UR19, 0x18000, URZ ;  /* 0x00018000130d1890 */ /* 0x000fe2000fffe03f */
[----:B------:R-:W-:Y:S01]  /*4df0*/  @UP1 UMOV UR16, UR28 ;  /* 0x0000001c00101c82 */ /* 0x000fe20008000000 */
[----:B------:R-:W-:Y:S01]  /*4e00*/  @UP1 UMOV UR17, UR29 ;  /* 0x0000001d00111c82 */ /* 0x000fe20008000000 */
[----:B------:R-:W-:Y:S01]  /*4e10*/  SHF.L.U32 R0, R0, 0x1f, RZ ;  /* 0x0000001f00007819 */ /* 0x000fe200000006ff */
[----:B------:R-:W-:Y:S06]  /*4e20*/  BAR.SYNC.DEFER_BLOCKING 0x0 ;  /* 0x0000000000007b1d */ /* 0x000fec0000010000 */
[----:B------:R1:W-:Y:S02]  /*4e30*/  @UP2 UTMALDG.2D [UR8], [UR6] ;  /* 0x00000008060025b4 */ /* 0x0003e40008008000 */
[----:B------:R-:W-:Y:S06]  /*4e40*/  BAR.SYNC.DEFER_BLOCKING 0x0 ;  /* 0x0000000000007b1d */ /* 0x000fec0000010000 */
[----:B------:R1:W-:Y:S02]  /*4e50*/  @UP3 UTMALDG.2D [UR12], [UR16] ;  /* 0x0000000c100035b4 */ /* 0x0003e40008008000 */
[----:B------:R-:W-:Y:S06]  /*4e60*/  BAR.SYNC.DEFER_BLOCKING 0x0 ;  /* 0x0000000000007b1d */ /* 0x000fec0000010000 */
[----:B------:R-:W3:Y:S02]  /*4e70*/  SYNCS.PHASECHK.TRANS64.TRYWAIT P0, [UR19+0x18000], R0 ;  /* 0x01800000ff0075a7 */ /* 0x000ee40008000153 */
[----:B-1-3--:R-:W-:Y:S05]  /*4e80*/  @!P0 BRA `(.L_x_48) ;  /* 0x0000006c00fc8947 */ /* 0x00afea0003800000 */
.L_x_50:
[----:B------:R-:W-:Y:S01]  /*4e90*/  STL.64 [R1+0x6c8], R150 ;  /* 0x0006c89601007387 */ /* 0x000fe20000100a00 */
[----:B------:R-:W-:Y:S01]  /*4ea0*/  UMOV UR16, UR20 ;  /* 0x0000001400107c82 */ /* 0x000fe20008000000 */
[----:B------:R-:W-:Y:S01]  /*4eb0*/  UMOV UR17, 0x80000020 ;  /* 0x8000002000117882 */ /* 0x000fe20000000000 */
[----:B------:R-:W-:Y:S01]  /*4ec0*/  UMOV UR19, 0x80000020 ;  /* 0x8000002000137882 */ /* 0x000fe20000000000 */
[----:B------:R-:W-:Y:S01]  /*4ed0*/  STL.64 [R1+0x6c0], R148 ;  /* 0x0006c09401007387 */ /* 0x000fe20000100a00 */
[----:B------:R-:W-:Y:S01]  /*4ee0*/  UMOV UR8, URZ ;  /* 0x0000003f00087c82 */ /* 0x000fe20008000000 */
[----:B------:R-:W-:Y:S01]  /*4ef0*/  UMOV UR22, 0xfffffffe ;  /* 0xfffffffe00167882 */ /* 0x000fe20000000000 */
[----:B------:R-:W-:Y:S01]  /*4f00*/  UMOV UR23, 0x7fffffdf ;  /* 0x7fffffdf00177882 */ /* 0x000fe20000000000 */
[----:B------:R-:W-:Y:S01]  /*4f10*/  STL.64 [R1+0x6b8], R146 ;  /* 0x0006b89201007387 */ /* 0x000fe20000100a00 */
[----:B------:R-:W-:Y:S01]  /*4f20*/  UMOV UR6, UR18 ;  /* 0x0000001200067c82 */ /* 0x000fe20008000000 */
[----:B------:R-:W-:Y:S01]  /*4f30*/  UMOV UR7, URZ ;  /* 0x0000003f00077c82 */ /* 0x000fe20008000000 */
[----:B------:R-:W1:Y:S01]  /*4f40*/  LDC R0, c[0x0][0x230] ;  /* 0x00008c00ff007b82 */ /* 0x000e620000000800 */
[----:B------:R-:W-:Y:S04]  /*4f50*/  STL.64 [R1+0x6b0], R144 ;  /* 0x0006b09001007387 */ /* 0x000fe80000100a00 */
        /* <DEDUP_REMOVED lines=9> */
[----:B------:R3:W-:Y:S04]  /*4ff0*/  STL.64 [R1+0x660], R124 ;  /* 0x0006607c01007387 */ /* 0x0007e80000100a00 */
[----:B---3--:R-:W3:Y:S04]  /*5000*/  LDL.LU.64 R124, [R1] ;  /* 0x00000000017c7983 */ /* 0x008ee80000300a00 */
[----:B------:R-:W5:Y:S04]  /*5010*/  LDL.LU.64 R126, [R1+0x8] ;  /* 0x00000800017e7983 */ /* 0x000f680000300a00 */
[----:B------:R-:W2:Y:S04]  /*5020*/  LDL.LU.64 R128, [R1+0x10] ;  /* 0x0000100001807983 */ /* 0x000ea80000300a00 */
[----:B------:R-:W4:Y:S04]  /*5030*/  LDL.LU.64 R130, [R1+0x18] ;  /* 0x0000180001827983 */ /* 0x000f280000300a00 */
[----:B------:R-:W3:Y:S04]  /*5040*/  LDL.LU.64 R132, [R1+0x20] ;  /* 0x0000200001847983 */ /* 0x000ee80000300a00 */
        /* <DEDUP_REMOVED lines=9> */
[----:B-----5:R-:W-:Y:S04]  /*50e0*/  STL.64 [R1+0x8c8], R150 ;  /* 0x0008c89601007387 */ /* 0x020fe80000100a00 */
[----:B---3--:R-:W-:Y:S04]  /*50f0*/  STL.64 [R1+0x8c0], R148 ;  /* 0x0008c09401007387 */ /* 0x008fe80000100a00 */
[----:B----4-:R-:W-:Y:S04]  /*5100*/  STL.64 [R1+0x8b8], R146 ;  /* 0x0008b89201007387 */ /* 0x010fe80000100a00 */
[----:B--2---:R-:W-:Y:S04]  /*5110*/  STL.64 [R1+0x8b0], R144 ;  /* 0x0008b09001007387 */ /* 0x004fe80000100a00 */
        /* <DEDUP_REMOVED lines=60> */
[----:B--2---:R-:W2:Y:S04]  /*54e0*/  LDL.LU.64 R24, [R1+0x200] ;  /* 0x0002000001187983 */ /* 0x004ea80000300a00 */
[----:B------:R-:W3:Y:S04]  /*54f0*/  LDL.LU.64 R26, [R1+0x208] ;  /* 0x00020800011a7983 */ /* 0x000ee80000300a00 */
[----:B------:R-:W4:Y:S04]  /*5500*/  LDL.LU.64 R28, [R1+0x210] ;  /* 0x00021000011c7983 */ /* 0x000f280000300a00 */
[----:B------:R-:W5:Y:S04]  /*5510*/  LDL.LU.64 R30, [R1+0x218] ;  /* 0x00021800011e7983 */ /* 0x000f680000300a00 */
[----:B------:R-:W2:Y:S04]  /*5520*/  LDL.LU.64 R32, [R1+0x220] ;  /* 0x0002200001207983 */ /* 0x000ea80000300a00 */
        /* <DEDUP_REMOVED lines=59> */
[----:B-----5:R-:W-:Y:S04]  /*58e0*/  STL.64 [R1+0xac8], R150 ;  /* 0x000ac89601007387 */ /* 0x020fe80000100a00 */
[----:B----4-:R-:W-:Y:S04]  /*58f0*/  STL.64 [R1+0xac0], R148 ;  /* 0x000ac09401007387 */ /* 0x010fe80000100a00 */
[----:B---3--:R-:W-:Y:S04]  /*5900*/  STL.64 [R1+0xab8], R146 ;  /* 0x000ab89201007387 */ /* 0x008fe80000100a00 */
        /* <DEDUP_REMOVED lines=62> */
[----:B------:R-:W2:Y:S04]  /*5cf0*/  LDL.LU.64 R26, [R1+0x408] ;  /* 0x00040800011a7983 */ /* 0x000ea80000300a00 */
        /* <DEDUP_REMOVED lines=61> */
[----:B------:R-:W2:Y:S01]  /*60d0*/  LDL.LU.64 R150, [R1+0x5f8] ;  /* 0x0005f80001967983 */ /* 0x000ea20000300a00 */
[----:B------:R-:W-:-:S02]  /*60e0*/  UIADD3 UR20, UP0, UR20, 0x2, URZ ;  /* 0x0000000214147890 */ /* 0x000fc4000ff1e03f */
[----:B------:R-:W-:Y:S01]  /*60f0*/  UIADD3.64 UR22, UR6, -UR22, URZ ;  /* 0x8000001606167297 */ /* 0x000fe2000fffe03f */
[----:B------:R-:W3:Y:S01]  /*6100*/  LDL.LU.64 R152, [R1+0x70] ;  /* 0x0000700001987983 */ /* 0x000ee20000300a00 */
[----:B------:R-:W-:-:S03]  /*6110*/  UIADD3.X UR21, UR8, -0x7fffffe0, URZ, UP0, !UPT ;  /* 0x8000002008157890 */ /* 0x000fc600087fe43f */
[----:B------:R-:W3:Y:S04]  /*6120*/  LDL.LU.64 R154, [R1+0x78] ;  /* 0x00007800019a7983 */ /* 0x000ee80000300a00 */
        /* <DEDUP_REMOVED lines=47> */
[----:B------:R-:W3:Y:S01]  /*6420*/  LDL.LU.64 R250, [R1+0x1f8] ;  /* 0x0001f80001fa7983 */ /* 0x000ee20000300a00 */
[----:B--2---:R-:W-:-:S06]  /*6430*/  WARPGROUP.ARRIVE ;  /* 0x00000000000079c5 */ /* 0x004fcc0000000000 */
[----:B------:R-:W-:Y:S03]  /*6440*/  HGMMA.64x256x16.F32.BF16 R24, gdesc[UR16], R24, gsb0 ;  /* 0x03e00000101879f0 */ /* 0x000fe60008001818 */
[----:B------:R-:W-:Y:S02]  /*6450*/  WARPGROUP.DEPBAR.LE gsb0, 0x0 ;  /* 0x00008000000079c5 */ /* 0x000fe40000010000 */
[----:B------:R-:W-:-:S15]  /*6460*/  WARPGROUP.ARRIVE ;  /* 0x00000000000079c5 */ /* 0x000fde0000000000 */
[----:B------:R-:W-:-:S08]  /*6470*/  NOP ;  /* 0x0000000000007918 */ /* 0x000fd00000000000 */
[----:B------:R-:W-:Y:S03]  /*6480*/  HGMMA.64x256x16.F32.BF16 R24, gdesc[UR20], R24, gsb0 ;  /* 0x03e00000141879f0 */ /* 0x000fe60008001818 */
[----:B------:R-:W-:Y:S02]  /*6490*/  WARPGROUP.DEPBAR.LE gsb0, 0x0 ;  /* 0x00008000000079c5 */ /* 0x000fe40000010000 */
        /* <DEDUP_REMOVED lines=128> */
[----:B------:R-:W-:-:S02]  /*6ca0*/  UIADD3.64 UR16, UR20, 0xfe, URZ ;  /* 0x000000fe14107897 */ /* 0x000fc4000fffe03f */
[----:B------:R-:W-:Y:S01]  /*6cb0*/  UIADD3.64 UR32, UR20, 0x100, URZ ;  /* 0x0000010014207897 */ /* 0x000fe2000fffe03f */
[----:B------:R-:W-:Y:S01]  /*6cc0*/  UMOV UR34, UR22 ;  /* 0x0000001600227c82 */ /* 0x000fe20008000000 */
[----:B------:R-:W-:Y:S01]  /*6cd0*/  UMOV UR35, UR23 ;  /* 0x0000001700237c82 */ /* 0x000fe20008000000 */
        /* <DEDUP_REMOVED lines=71> */
[----:B--2---:R-:W3:Y:S04]  /*7150*/  LDL.LU.64 R150, [R1+0x8c8] ;  /* 0x0008c80001967983 */ /* 0x004ee80000300a00 */
        /* <DEDUP_REMOVED lines=13> */
[----:B------:R-:W-:-:S02]  /*7230*/  UIADD3.64 UR16, UR20, 0x1fe, URZ ;  /* 0x000001fe14107897 */ /* 0x000fc4000fffe03f */
[----:B------:R-:W-:Y:S01]  /*7240*/  UIADD3.64 UR32, UR20, 0x200, URZ ;  /* 0x0000020014207897 */ /* 0x000fe2000fffe03f */
[----:B------:R-:W2:Y:S01]  /*7250*/  LDL.LU.64 R122, [R1+0x858] ;  /* 0x00085800017a7983 */ /* 0x000ea20000300a00 */
[----:B------:R-:W-:Y:S01]  /*7260*/  UMOV UR34, UR22 ;  /* 0x0000001600227c82 */ /* 0x000fe20008000000 */
[----:B------:R-:W-:Y:S02]  /*7270*/  UMOV UR35, UR23 ;  /* 0x0000001700237c82 */ /* 0x000fe40008000000 */
        /* <DEDUP_REMOVED lines=49> */
[----:B---3--:R-:W-:-:S06]  /*7590*/  WARPGROUP.ARRIVE ;  /* 0x00000000000079c5 */ /* 0x008fcc0000000000 */
[----:B------:R-:W-:Y:S03]  /*75a0*/  HGMMA.64x256x16.F32.BF16 R124, gdesc[UR16], R124, gsb0 ;  /* 0x03e00000107c79f0 */ /* 0x000fe6000800187c */
[----:B------:R-:W-:Y:S02]  /*75b0*/  WARPGROUP.DEPBAR.LE gsb0, 0x0 ;  /* 0x00008000000079c5 */ /* 0x000fe40000010000 */
[----:B------:R-:W-:-:S15]  /*75c0*/  WARPGROUP.ARRIVE ;  /* 0x00000000000079c5 */ /* 0x000fde0000000000 */
[----:B------:R-:W-:-:S08]  /*75d0*/  NOP ;  /* 0x0000000000007918 */ /* 0x000fd00000000000 */
[----:B------:R-:W-:Y:S03]  /*75e0*/  HGMMA.64x256x16.F32.BF16 R124, gdesc[UR32], R124, gsb0 ;  /* 0x03e00000207c79f0 */ /* 0x000fe6000800187c */
[----:B------:R-:W-:Y:S02]  /*75f0*/  WARPGROUP.DEPBAR.LE gsb0, 0x0 ;  /* 0x00008000000079c5 */ /* 0x000fe40000010000 */
[----:B------:R-:W-:Y:S04]  /*7600*/  STL.64 [R1], R124 ;  /* 0x0000007c01007387 */ /* 0x000fe80000100a00 */
        /* <DEDUP_REMOVED lines=63> */
[----:B---3--:R-:W2:Y:S04]  /*7a00*/  LDL.LU.64 R150, [R1+0x6c8] ;  /* 0x0006c80001967983 */ /* 0x008ea80000300a00 */
        /* <DEDUP_REMOVED lines=14> */
[----:B------:R-:W-:Y:S02]  /*7af0*/  UIADD3.64 UR20, UR20, 0x300, URZ ;  /* 0x0000030014147897 */ /* 0x000fe4000fffe03f */
[----:B------:R-:W-:Y:S02]  /*7b00*/  UIADD3 UR10, UR10, 0x20, URZ ;  /* 0x000000200a0a7890 */ /* 0x000fe4000fffe03f */
[----:B------:R-:W-:-:S04]  /*7b10*/  UIADD3 UR5, UR5, 0x1, URZ ;  /* 0x0000000105057890 */ /* 0x000fc8000fffe03f */
[----:B-1----:R-:W-:Y:S01]  /*7b20*/  ISETP.LE.AND P0, PT, R0, UR10, PT ;  /* 0x0000000a00007c0c */ /* 0x002fe2000bf03270 */
[----:B------:R-:W-:-:S04]  /*7b30*/  UISETP.NE.U32.AND UP0, UPT, UR5, 0x3, UPT ;  /* 0x000000030500788c */ /* 0x000fc8000bf05070 */
[----:B------:R-:W-:Y:S02]  /*7b40*/  USEL UR6, URZ, 0x1, UP0 ;  /* 0x000000013f067887 */ /* 0x000fe40008000000 */
[----:B------:R-:W-:Y:S02]  /*7b50*/  USEL UR5, UR5, URZ, UP0 ;  /* 0x0000003f05057287 */ /* 0x000fe40008000000 */
[----:B------:R-:W-:Y:S01]  /*7b60*/  ULOP3.LUT UR4, UR4, UR6, URZ, 0x3c, !UPT ;  /* 0x0000000604047292 */ /* 0x000fe2000f8e3c3f */
[----:B--2---:R-:W-:-:S06]  /*7b70*/  WARPGROUP.ARRIVE ;  /* 0x00000000000079c5 */ /* 0x004fcc0000000000 */
[----:B------:R-:W-:Y:S03]  /*7b80*/  HGMMA.64x256x16.F32.BF16 R24, gdesc[UR16], R24, gsb0 ;  /* 0x03e00000101879f0 */ /* 0x000fe60008001818 */
[----:B------:R-:W-:Y:S02]  /*7b90*/  WARPGROUP.DEPBAR.LE gsb0, 0x0 ;  /* 0x00008000000079c5 */ /* 0x000fe40000010000 */
[----:B------:R-:W-:-:S15]  /*7ba0*/  WARPGROUP.ARRIVE ;  /* 0x00000000000079c5 */ /* 0x000fde0000000000 */
[----:B------:R-:W-:-:S08]  /*7bb0*/  NOP ;  /* 0x0000000000007918 */ /* 0x000fd00000000000 */
[----:B------:R-:W-:Y:S03]  /*7bc0*/  HGMMA.64x256x16.F32.BF16 R24, gdesc[UR20], R24, gsb0 ;  /* 0x03e00000141879f0 */ /* 0x000fe60008001818 */
[----:B------:R-:W-:Y:S02]  /*7bd0*/  WARPGROUP.DEPBAR.LE gsb0, 0x0 ;  /* 0x00008000000079c5 */ /* 0x000fe40000010000 */
[----:B----4-:R-:W-:Y:S05]  /*7be0*/  @!P0 BRA `(.L_x_49) ;  /* 0xffffffd000188947 */ /* 0x010fea000383ffff */
.L_x_47:
[----:B------:R-:W2:Y:S04]  /*7bf0*/  LDL.LU R157, [R1+0x41c] ;  /* 0x00041c00019d7983 */ /* 0x000ea80000300800 */
[----:B-1----:R-:W5:Y:S04]  /*7c00*/  LDL.LU R3, [R1+0x418] ;  /* 0x0004180001037983 */ /* 0x002f680000300800 */
[----:B------:R-:W3:Y:S04]  /*7c10*/  LDL.LU R156, [R1+0x44c] ;  /* 0x00044c00019c7983 */ /* 0x000ee80000300800 */
[----:B------:R-:W5:Y:S04]  /*7c20*/  LDL.LU R155, [R1+0x448] ;  /* 0x00044800019b7983 */ /* 0x000f680000300800 */
        /* <DEDUP_REMOVED lines=22> */
[----:B----4-:R-:W4:Y:S04]  /*7d90*/  LDL.LU R2, [R1+0x5cc] ;  /* 0x0005cc0001027983 */ /* 0x010f280000300800 */
[----:B------:R-:W4:Y:S04]  /*7da0*/  LDL.LU R0, [R1+0x5c8] ;  /* 0x0005c80001007983 */ /* 0x000f280000300800 */
[----:B------:R-:W2:Y:S04]  /*7db0*/  LDL.LU R159, [R1+0x404] ;  /* 0x00040400019f7983 */ /* 0x000ea80000300800 */
[----:B------:R-:W2:Y:S04]  /*7dc0*/  LDL.LU R158, [R1+0x400] ;  /* 0x00040000019e7983 */ /* 0x000ea80000300800 */
[----:B------:R-:W-:Y:S04]  /*7dd0*/  STL [R1+0x7dc], R56 ;  /* 0x0007dc3801007387 */ /* 0x000fe80000100800 */
        /* <DEDUP_REMOVED lines=73> */
[----:B------:R-:W-:Y:S01]  /*8270*/  STL [R1+0x6b4], R130 ;  /* 0x0006b48201007387 */ /* 0x000fe20000100800 */
[----:B--2---:R-:W-:-:S03]  /*8280*/  F2FP.BF16.F32.PACK_AB R4, R159, R158 ;  /* 0x0000009e9f04723e */ /* 0x004fc600000010ff */
        /* <DEDUP_REMOVED lines=21> */
[----:B------:R1:W-:Y:S04]  /*83e0*/  STL [R1+0x650], R4 ;  /* 0x0006500401007387 */ /* 0x0003e80000100800 */
[----:B------:R-:W2:Y:S04]  /*83f0*/  LDL.LU R201, [R1+0x40c] ;  /* 0x00040c0001c97983 */ /* 0x000ea80000300800 */
[----:B------:R-:W2:Y:S04]  /*8400*/  LDL.LU R200, [R1+0x408] ;  /* 0x0004080001c87983 */ /* 0x000ea80000300800 */
[----:B------:R-:W4:Y:S04]  /*8410*/  LDL.LU R199, [R1+0x414] ;  /* 0x0004140001c77983 */ /* 0x000f280000300800 */
[----:B------:R-:W4:Y:S01]  /*8420*/  LDL.LU R198, [R1+0x410] ;  /* 0x0004100001c67983 */ /* 0x000f220000300800 */
[----:B------:R-:W-:-:S03]  /*8430*/  IMAD.MOV.U32 R197, RZ, RZ, R157 ;  /* 0x000000ffffc57224 */ /* 0x000fc600078e009d */
[----:B------:R-:W4:Y:S04]  /*8440*/  LDL.LU R196, [R1+0x424] ;  /* 0x0004240001c47983 */ /* 0x000f280000300800 */
        /* <DEDUP_REMOVED lines=8> */
[----:B------:R-:W4:Y:S01]  /*84d0*/  LDL.LU R187, [R1+0x440] ;  /* 0x0004400001bb7983 */ /* 0x000f220000300800 */
[----:B---3--:R-:W-:-:S02]  /*84e0*/  IMAD.MOV.U32 R186, RZ, RZ, R156 ;  /* 0x000000ffffba7224 */ /* 0x008fc400078e009c */
[----:B-----5:R-:W-:Y:S01]  /*84f0*/  IMAD.MOV.U32 R185, RZ, RZ, R155 ;  /* 0x000000ffffb97224 */ /* 0x020fe200078e009b */
[----:B------:R-:W3:Y:S04]  /*8500*/  LDL.LU R184, [R1+0x454] ;  /* 0x0004540001b87983 */ /* 0x000ee80000300800 */
[----:B------:R-:W3:Y:S01]  /*8510*/  LDL.LU R183, [R1+0x450] ;  /* 0x0004500001b77983 */ /* 0x000ee20000300800 */
[----:B------:R-:W-:Y:S02]  /*8520*/  IMAD.MOV.U32 R182, RZ, RZ, R154 ;  /* 0x000000ffffb67224 */ /* 0x000fe400078e009a */
[----:B------:R-:W-:Y:S01]  /*8530*/  IMAD.MOV.U32 R181, RZ, RZ, R153 ;  /* 0x000000ffffb57224 */ /* 0x000fe200078e0099 */
[----:B------:R-:W5:Y:S04]  /*8540*/  LDL.LU R180, [R1+0x464] ;  /* 0x0004640001b47983 */ /* 0x000f680000300800 */
[----:B------:R-:W5:Y:S01]  /*8550*/  LDL.LU R179, [R1+0x460] ;  /* 0x0004600001b37983 */ /* 0x000f620000300800 */
[----:B------:R-:W-:-:S02]  /*8560*/  IMAD.MOV.U32 R178, RZ, RZ, R152 ;  /* 0x000000ffffb27224 */ /* 0x000fc400078e0098 */
[----:B------:R-:W-:Y:S01]  /*8570*/  IMAD.MOV.U32 R177, RZ, RZ, R23 ;  /* 0x000000ffffb17224 */ /* 0x000fe200078e0017 */
[----:B------:R-:W5:Y:S04]  /*8580*/  LDL.LU R176, [R1+0x474] ;  /* 0x0004740001b07983 */ /* 0x000f680000300800 */
[----:B------:R-:W5:Y:S01]  /*8590*/  LDL.LU R175, [R1+0x470] ;  /* 0x0004700001af7983 */ /* 0x000f620000300800 */
[----:B------:R-:W-:Y:S02]  /*85a0*/  IMAD.MOV.U32 R174, RZ, RZ, R22 ;  /* 0x000000ffffae7224 */ /* 0x000fe400078e0016 */
[----:B------:R-:W-:Y:S01]  /*85b0*/  IMAD.MOV.U32 R173, RZ, RZ, R21 ;  /* 0x000000ffffad7224 */ /* 0x000fe200078e0015 */
        /* <DEDUP_REMOVED lines=24> */
[----:B------:R-:W5:Y:S01]  /*8740*/  LDL.LU R20, [R1+0x4e4] ;  /* 0x0004e40001147983 */ /* 0x000f620000300800 */
[----:B------:R-:W-:-:S03]  /*8750*/  IMAD.MOV.U32 R18, RZ, RZ, R16 ;  /* 0x000000ffff127224 */ /* 0x000fc600078e0010 */
[----:B------:R-:W5:Y:S01]  /*8760*/  LDL.LU R19, [R1+0x4e0] ;  /* 0x0004e00001137983 */ /* 0x000f620000300800 */
[----:B------:R-:W-:-:S03]  /*8770*/  IMAD.MOV.U32 R17, RZ, RZ, R15 ;  /* 0x000000ffff117224 */ /* 0x000fc600078e000f */
[----:B------:R-:W5:Y:S04]  /*8780*/  LDL.LU R16, [R1+0x4f4] ;  /* 0x0004f40001107983 */ /* 0x000f680000300800 */
[----:B------:R-:W5:Y:S01]  /*8790*/  LDL.LU R15, [R1+0x4f0] ;  /* 0x0004f000010f7983 */ /* 0x000f620000300800 */
[----:B-1----:R-:W-:Y:S02]  /*87a0*/  F2FP.BF16.F32.PACK_AB R4, R186, R185 ;  /* 0x000000b9ba04723e */ /* 0x002fe400000010ff */
[----:B------:R-:W-:Y:S01]  /*87b0*/  F2FP.BF16.F32.PACK_AB R17, R18, R17 ;  /* 0x000000111211723e */ /* 0x000fe200000010ff */
[----:B------:R-:W-:Y:S01]  /*87c0*/  BAR.SYNC.DEFER_BLOCKING 0x0 ;  /* 0x0000000000007b1d */ /* 0x000fe20000010000 */
[----:B------:R-:W-:Y:S02]  /*87d0*/  F2FP.BF16.F32.PACK_AB R3, R197, R3 ;  /* 0x00000003c503723e */ /* 0x000fe400000010ff */
[----:B------:R-:W-:-:S02]  /*87e0*/  F2FP.BF16.F32.PACK_AB R24, R25, R24 ;  /* 0x000000181918723e */ /* 0x000fc400000010ff */
[----:B--2---:R-:W-:Y:S01]  /*87f0*/  F2FP.BF16.F32.PACK_AB R150, R201, R200 ;  /* 0x000000c8c996723e */ /* 0x004fe200000010ff */
[----:B------:R-:W1:Y:S01]  /*8800*/  @!P2 SYNCS.CCTL.IV [UR24+0x18000] ;  /* 0x01800000ff00a9b1 */ /* 0x000e620008000018 */
[----:B----4-:R-:W-:Y:S01]  /*8810*/  F2FP.BF16.F32.PACK_AB R151, R199, R198 ;  /* 0x000000c6c797723e */ /* 0x010fe200000010ff */
[----:B-1----:R-:W-:Y:S01]  /*8820*/  BAR.SYNC.DEFER_BLOCKING 0x0 ;  /* 0x0000000000007b1d */ /* 0x002fe20000010000 */
[----:B------:R-:W-:Y:S02]  /*8830*/  F2FP.BF16.F32.PACK_AB R130, R196, R195 ;  /* 0x000000c3c482723e */ /* 0x000fe400000010ff */
[----:B------:R-:W-:Y:S02]  /*8840*/  F2FP.BF16.F32.PACK_AB R131, R194, R193 ;  /* 0x000000c1c283723e */ /* 0x000fe400000010ff */
[----:B------:R-:W-:Y:S01]  /*8850*/  F2FP.BF16.F32.PACK_AB R132, R192, R191 ;  /* 0x000000bfc084723e */ /* 0x000fe200000010ff */
[----:B------:R-:W1:Y:S01]  /*8860*/  @!P2 SYNCS.CCTL.IV [UR24+0x18008] ;  /* 0x01800800ff00a9b1 */ /* 0x000e620008000018 */
[----:B------:R-:W-:Y:S01]  /*8870*/  F2FP.BF16.F32.PACK_AB R133, R190, R189 ;  /* 0x000000bdbe85723e */ /* 0x000fe200000010ff */
[----:B-1----:R-:W-:Y:S01]  /*8880*/  BAR.SYNC.DEFER_BLOCKING 0x0 ;  /* 0x0000000000007b1d */ /* 0x002fe20000010000 */
[----:B------:R-:W-:-:S05]  /*8890*/  F2FP.BF16.F32.PACK_AB R56, R188, R187 ;  /* 0x000000bbbc38723e */ /* 0x000fca00000010ff */
[----:B------:R1:W-:Y:S01]  /*88a0*/  STL [R1+0x630], R56 ;  /* 0x0006303801007387 */ /* 0x0003e20000100800 */
[----:B---3--:R-:W-:-:S03]  /*88b0*/  F2FP.BF16.F32.PACK_AB R57, R184, R183 ;  /* 0x000000b7b839723e */ /* 0x008fc600000010ff */
[----:B------:R2:W-:Y:S04]  /*88c0*/  STL [R1+0x634], R4 ;  /* 0x0006340401007387 */ /* 0x0005e80000100800 */
[----:B------:R3:W-:Y:S01]  /*88d0*/  STL [R1+0x638], R57 ;  /* 0x0006383901007387 */ /* 0x0007e20000100800 */
[----:B-1----:R-:W-:Y:S02]  /*88e0*/  F2FP.BF16.F32.PACK_AB R56, R182, R181 ;  /* 0x000000b5b638723e */ /* 0x002fe400000010ff */
[----:B-----5:R-:W-:-:S03]  /*88f0*/  F2FP.BF16.F32.PACK_AB R146, R172, R171 ;  /* 0x000000abac92723e */ /* 0x020fc600000010ff */
[----:B------:R1:W-:Y:S01]  /*8900*/  STL [R1+0x63c], R56 ;  /* 0x00063c3801007387 */ /* 0x0003e20000100800 */
[----:B--2---:R-:W-:Y:S01]  /*8910*/  F2FP.BF16.F32.PACK_AB R4, R180, R179 ;  /* 0x000000b3b404723e */ /* 0x004fe200000010ff */
[----:B------:R-:W2:Y:S01]  /*8920*/  @!P2 SYNCS.CCTL.IV [UR24+0x18010] ;  /* 0x01801000ff00a9b1 */ /* 0x000ea20008000018 */
[----:B---3--:R-:W-:-:S03]  /*8930*/  F2FP.BF16.F32.PACK_AB R57, R178, R177 ;  /* 0x000000b1b239723e */ /* 0x008fc600000010ff */
[----:B------:R3:W-:Y:S01]  /*8940*/  STL [R1+0x620], R4 ;  /* 0x0006200401007387 */ /* 0x0007e20000100800 */
[----:B------:R-:W-:Y:S02]  /*8950*/  F2FP.BF16.F32.PACK_AB R147, R170, R169 ;  /* 0x000000a9aa93723e */ /* 0x000fe400000010ff */
[----:B-1----:R-:W-:Y:S01]  /*8960*/  F2FP.BF16.F32.PACK_AB R56, R176, R175 ;  /* 0x000000afb038723e */ /* 0x002fe200000010ff */
[----:B------:R-:W-:Y:S04]  /*8970*/  STL [R1+0x624], R57 ;  /* 0x0006243901007387 */ /* 0x000fe80000100800 */
[----:B------:R1:W-:Y:S01]  /*8980*/  STL [R1+0x628], R56 ;  /* 0x0006283801007387 */ /* 0x0003e20000100800 */
[----:B---3--:R-:W-:Y:S02]  /*8990*/  F2FP.BF16.F32.PACK_AB R4, R174, R173 ;  /* 0x000000adae04723e */ /* 0x008fe400000010ff */
[----:B------:R-:W-:-:S03]  /*89a0*/  F2FP.BF16.F32.PACK_AB R148, R168, R167 ;  /* 0x000000a7a894723e */ /* 0x000fc600000010ff */
[----:B------:R3:W-:Y:S01]  /*89b0*/  STL [R1+0x62c], R4 ;  /* 0x00062c0401007387 */ /* 0x0007e20000100800 */
[----:B------:R-:W-:Y:S02]  /*89c0*/  F2FP.BF16.F32.PACK_AB R149, R166, R165 ;  /* 0x000000a5a695723e */ /* 0x000fe400000010ff */
[----:B-1----:R-:W-:Y:S02]  /*89d0*/  F2FP.BF16.F32.PACK_AB R56, R154, R153 ;  /* 0x000000999a38723e */ /* 0x002fe400000010ff */
[----:B------:R-:W-:Y:S02]  /*89e0*/  F2FP.BF16.F32.PACK_AB R126, R164, R163 ;  /* 0x000000a3a47e723e */ /* 0x000fe400000010ff */
[----:B------:R-:W-:Y:S02]  /*89f0*/  F2FP.BF16.F32.PACK_AB R127, R162, R161 ;  /* 0x000000a1a27f723e */ /* 0x000fe400000010ff */
[----:B------:R-:W-:Y:S02]  /*8a00*/  F2FP.BF16.F32.PACK_AB R128, R160, R159 ;  /* 0x0000009fa080723e */ /* 0x000fe400000010ff */
[----:B------:R-:W-:-:S02]  /*8a10*/  F2FP.BF16.F32.PACK_AB R129, R158, R157 ;  /* 0x0000009d9e81723e */ /* 0x000fc400000010ff */
[----:B---3--:R-:W-:-:S05]  /*8a20*/  F2FP.BF16.F32.PACK_AB R4, R156, R155 ;  /* 0x0000009b9c04723e */ /* 0x008fca00000010ff */
[----:B------:R1:W-:Y:S01]  /*8a30*/  STL [R1+0x4a0], R4 ;  /* 0x0004a00401007387 */ /* 0x0003e20000100800 */
[----:B------:R-:W-:-:S03]  /*8a40*/  F2FP.BF16.F32.PACK_AB R23, R152, R23 ;  /* 0x000000179817723e */ /* 0x000fc600000010ff */
[----:B------:R-:W-:Y:S04]  /*8a50*/  STL [R1+0x4a4], R56 ;  /* 0x0004a43801007387 */ /* 0x000fe80000100800 */
[----:B------:R-:W-:Y:S01]  /*8a60*/  STL [R1+0x4a8], R23 ;  /* 0x0004a81701007387 */ /* 0x000fe20000100800 */
[----:B-1----:R-:W-:-:S05]  /*8a70*/  F2FP.BF16.F32.PACK_AB R4, R22, R21 ;  /* 0x000000151604723e */ /* 0x002fca00000010ff */
[----:B------:R1:W-:Y:S01]  /*8a80*/  STL [R1+0x4ac], R4 ;  /* 0x0004ac0401007387 */ /* 0x0003e20000100800 */
[----:B------:R-:W-:Y:S02]  /*8a90*/  F2FP.BF16.F32.PACK_AB R15, R16, R15 ;  /* 0x0000000f100f723e */ /* 0x000fe400000010ff */
[----:B-1----:R-:W-:-:S05]  /*8aa0*/  F2FP.BF16.F32.PACK_AB R4, R20, R19 ;  /* 0x000000131404723e */ /* 0x002fca00000010ff */
[----:B------:R1:W-:Y:S04]  /*8ab0*/  STL [R1+0x490], R4 ;  /* 0x0004900401007387 */ /* 0x0003e80000100800 */
[----:B------:R3:W-:Y:S04]  /*8ac0*/  STL [R1+0x494], R17 ;  /* 0x0004941101007387 */ /* 0x0007e80000100800 */
[----:B------:R4:W-:Y:S01]  /*8ad0*/  STL [R1+0x498], R15 ;  /* 0x0004980f01007387 */ /* 0x0009e20000100800 */
[----:B-1----:R-:W-:-:S05]  /*8ae0*/  F2FP.BF16.F32.PACK_AB R4, R14, R13 ;  /* 0x0000000d0e04723e */ /* 0x002fca00000010ff */
[----:B------:R1:W-:Y:S04]  /*8af0*/  STL [R1+0x49c], R4 ;  /* 0x00049c0401007387 */ /* 0x0003e80000100800 */
[----:B------:R-:W5:Y:S04]  /*8b00*/  LDL.LU R194, [R1+0x504] ;  /* 0x0005040001c27983 */ /* 0x000f680000300800 */
[----:B------:R-:W5:Y:S04]  /*8b10*/  LDL.LU R193, [R1+0x500] ;  /* 0x0005000001c17983 */ /* 0x000f680000300800 */
[----:B------:R-:W2:Y:S04]  /*8b20*/  LDL.LU R192, [R1+0x50c] ;  /* 0x00050c0001c07983 */ /* 0x000ea80000300800 */
        /* <DEDUP_REMOVED lines=14> */
[----:B------:R-:W2:Y:S01]  /*8c10*/  LDL.LU R177, [R1+0x540] ;  /* 0x0005400001b17983 */ /* 0x000ea20000300800 */
[----:B------:R-:W-:-:S02]  /*8c20*/  IMAD.MOV.U32 R176, RZ, RZ, R12 ;  /* 0x000000ffffb07224 */ /* 0x000fc400078e000c */
[----:B------:R-:W-:Y:S01]  /*8c30*/  IMAD.MOV.U32 R175, RZ, RZ, R11 ;  /* 0x000000ffffaf7224 */ /* 0x000fe200078e000b */
[----:B------:R-:W2:Y:S04]  /*8c40*/  LDL.LU R174, [R1+0x554] ;  /* 0x0005540001ae7983 */ /* 0x000ea80000300800 */
[----:B------:R-:W2:Y:S01]  /*8c50*/  LDL.LU R173, [R1+0x550] ;  /* 0x0005500001ad7983 */ /* 0x000ea20000300800 */
[----:B------:R-:W-:Y:S02]  /*8c60*/  IMAD.MOV.U32 R172, RZ, RZ, R10 ;  /* 0x000000ffffac7224 */ /* 0x000fe400078e000a */
[----:B------:R-:W-:Y:S01]  /*8c70*/  IMAD.MOV.U32 R171, RZ, RZ, R9 ;  /* 0x000000ffffab7224 */ /* 0x000fe200078e0009 */
        /* <DEDUP_REMOVED lines=25> */
[----:B---3--:R-:W3:Y:S01]  /*8e10*/  LDL.LU R17, [R1+0x5c0] ;  /* 0x0005c00001117983 */ /* 0x008ee20000300800 */
[----:B------:R-:W-:-:S02]  /*8e20*/  IMAD.MOV.U32 R16, RZ, RZ, R2 ;  /* 0x000000ffff107224 */ /* 0x000fc400078e0002 */
[----:B----4-:R-:W-:Y:S01]  /*8e30*/  IMAD.MOV.U32 R15, RZ, RZ, R0 ;  /* 0x000000ffff0f7224 */ /* 0x010fe200078e0000 */
        /* <DEDUP_REMOVED lines=12> */
[----:B-1----:R-:W-:-:S02]  /*8f00*/  F2FP.BF16.F32.PACK_AB R4, R176, R175 ;  /* 0x000000afb004723e */ /* 0x002fc400000010ff */
[----:B------:R-:W-:Y:S02]  /*8f10*/  F2FP.BF16.F32.PACK_AB R15, R16, R15 ;  /* 0x0000000f100f723e */ /* 0x000fe400000010ff */
[----:B-----5:R-:W-:Y:S02]  /*8f20*/  F2FP.BF16.F32.PACK_AB R142, R194, R193 ;  /* 0x000000c1c28e723e */ /* 0x020fe400000010ff */
[----:B--2---:R-:W-:Y:S02]  /*8f30*/  F2FP.BF16.F32.PACK_AB R143, R192, R191 ;  /* 0x000000bfc08f723e */ /* 0x004fe400000010ff */
[----:B------:R-:W-:Y:S02]  /*8f40*/  F2FP.BF16.F32.PACK_AB R144, R190, R189 ;  /* 0x000000bdbe90723e */ /* 0x000fe400000010ff */
[----:B------:R-:W-:Y:S02]  /*8f50*/  F2FP.BF16.F32.PACK_AB R145, R188, R187 ;  /* 0x000000bbbc91723e */ /* 0x000fe400000010ff */
[----:B------:R-:W-:-:S02]  /*8f60*/  F2FP.BF16.F32.PACK_AB R122, R186, R185 ;  /* 0x000000b9ba7a723e */ /* 0x000fc400000010ff */
[----:B------:R-:W-:Y:S02]  /*8f70*/  F2FP.BF16.F32.PACK_AB R123, R184, R183 ;  /* 0x000000b7b87b723e */ /* 0x000fe400000010ff */
[----:B------:R-:W-:Y:S02]  /*8f80*/  F2FP.BF16.F32.PACK_AB R124, R182, R181 ;  /* 0x000000b5b67c723e */ /* 0x000fe400000010ff */
[----:B------:R-:W-:Y:S02]  /*8f90*/  F2FP.BF16.F32.PACK_AB R125, R180, R179 ;  /* 0x000000b3b47d723e */ /* 0x000fe400000010ff */
[----:B------:R-:W-:-:S05]  /*8fa0*/  F2FP.BF16.F32.PACK_AB R56, R178, R177 ;  /* 0x000000b1b238723e */ /* 0x000fca00000010ff */
[----:B------:R1:W-:Y:S01]  /*8fb0*/  STL [R1+0x460], R56 ;  /* 0x0004603801007387 */ /* 0x0003e20000100800 */
[----:B------:R-:W-:-:S03]  /*8fc0*/  F2FP.BF16.F32.PACK_AB R57, R174, R173 ;  /* 0x000000adae39723e */ /* 0x000fc600000010ff */
[----:B------:R2:W-:Y:S04]  /*8fd0*/  STL [R1+0x464], R4 ;  /* 0x0004640401007387 */ /* 0x0005e80000100800 */
[----:B------:R5:W-:Y:S01]  /*8fe0*/  STL [R1+0x468], R57 ;  /* 0x0004683901007387 */ /* 0x000be20000100800 */
[----:B-1----:R-:W-:Y:S02]  /*8ff0*/  F2FP.BF16.F32.PACK_AB R56, R172, R171 ;  /* 0x000000abac38723e */ /* 0x002fe400000010ff */
[----:B--2---:R-:W-:-:S03]  /*9000*/  F2FP.BF16.F32.PACK_AB R4, R170, R169 ;  /* 0x000000a9aa04723e */ /* 0x004fc600000010ff */
[----:B------:R1:W-:Y:S01]  /*9010*/  STL [R1+0x46c], R56 ;  /* 0x00046c3801007387 */ /* 0x0003e20000100800 */
[----:B-----5:R-:W-:-:S03]  /*9020*/  F2FP.BF16.F32.PACK_AB R57, R168, R167 ;  /* 0x000000a7a839723e */ /* 0x020fc600000010ff */
[----:B------:R2:W-:Y:S04]  /*9030*/  STL [R1+0x450], R4 ;  /* 0x0004500401007387 */ /* 0x0005e80000100800 */
[----:B------:R-:W-:Y:S01]  /*9040*/  STL [R1+0x454], R57 ;  /* 0x0004543901007387 */ /* 0x000fe20000100800 */
[----:B-1----:R-:W-:Y:S02]  /*9050*/  F2FP.BF16.F32.PACK_AB R56, R166, R165 ;  /* 0x000000a5a638723e */ /* 0x002fe400000010ff */
[----:B------:R-:W-:Y:S02]  /*9060*/  F2FP.BF16.F32.PACK_AB R138, R162, R161 ;  /* 0x000000a1a28a723e */ /* 0x000fe400000010ff */
[----:B--2---:R-:W-:Y:S01]  /*9070*/  F2FP.BF16.F32.PACK_AB R4, R164, R163 ;  /* 0x000000a3a404723e */ /* 0x004fe200000010ff */
[----:B------:R-:W-:Y:S04]  /*9080*/  STL [R1+0x458], R56 ;  /* 0x0004583801007387 */ /* 0x000fe80000100800 */
[----:B------:R3:W-:Y:S01]  /*9090*/  STL [R1+0x45c], R4 ;  /* 0x00045c0401007387 */ /* 0x0007e20000100800 */
[----:B------:R-:W-:-:S02]  /*90a0*/  F2FP.BF16.F32.PACK_AB R139, R160, R159 ;  /* 0x0000009fa08b723e */ /* 0x000fc400000010ff */
[----:B------:R-:W-:Y:S02]  /*90b0*/  F2FP.BF16.F32.PACK_AB R140, R158, R157 ;  /* 0x0000009d9e8c723e */ /* 0x000fe400000010ff */
[----:B------:R-:W-:Y:S02]  /*90c0*/  F2FP.BF16.F32.PACK_AB R141, R156, R155 ;  /* 0x0000009b9c8d723e */ /* 0x000fe400000010ff */
[----:B------:R-:W-:Y:S02]  /*90d0*/  F2FP.BF16.F32.PACK_AB R118, R154, R153 ;  /* 0x000000999a76723e */ /* 0x000fe400000010ff */
[----:B------:R-:W-:Y:S02]  /*90e0*/  F2FP.BF16.F32.PACK_AB R119, R152, R23 ;  /* 0x000000179877723e */ /* 0x000fe400000010ff */
[----:B------:R-:W-:Y:S02]  /*90f0*/  F2FP.BF16.F32.PACK_AB R120, R22, R21 ;  /* 0x000000151678723e */ /* 0x000fe400000010ff */
[----:B------:R-:W-:-:S02]  /*9100*/  F2FP.BF16.F32.PACK_AB R121, R20, R19 ;  /* 0x000000131479723e */ /* 0x000fc400000010ff */
[----:B---3--:R-:W-:-:S05]  /*9110*/  F2FP.BF16.F32.PACK_AB R4, R18, R17 ;  /* 0x000000111204723e */ /* 0x008fca00000010ff */
[----:B------:R1:W-:Y:S01]  /*9120*/  STL [R1+0x420], R4 ;  /* 0x0004200401007387 */ /* 0x0003e20000100800 */
[----:B----4-:R-:W-:-:S03]  /*9130*/  F2FP.BF16.F32.PACK_AB R13, R14, R13 ;  /* 0x0000000d0e0d723e */ /* 0x010fc600000010ff */
[----:B------:R-:W-:Y:S04]  /*9140*/  STL [R1+0x424], R15 ;  /* 0x0004240f01007387 */ /* 0x000fe80000100800 */
[----:B------:R-:W-:Y:S01]  /*9150*/  STL [R1+0x428], R13 ;  /* 0x0004280d01007387 */ /* 0x000fe20000100800 */
[----:B-1----:R-:W-:-:S05]  /*9160*/  F2FP.BF16.F32.PACK_AB R4, R12, R11 ;  /* 0x0000000b0c04723e */ /* 0x002fca00000010ff */
[----:B------:R1:W-:Y:S01]  /*9170*/  STL [R1+0x42c], R4 ;  /* 0x00042c0401007387 */ /* 0x0003e20000100800 */
[----:B------:R-:W-:-:S05]  /*9180*/  F2FP.BF16.F32.PACK_AB R9, R10, R9 ;  /* 0x000000090a09723e */ /* 0x000fca00000010ff */
[----:B------:R-:W-:Y:S01]  /*9190*/  STL [R1+0x410], R9 ;  /* 0x0004100901007387 */ /* 0x000fe20000100800 */
[----:B------:R-:W-:-:S05]  /*91a0*/  F2FP.BF16.F32.PACK_AB R7, R8, R7 ;  /* 0x000000070807723e */ /* 0x000fca00000010ff */
[----:B------:R-:W-:Y:S01]  /*91b0*/  STL [R1+0x414], R7 ;  /* 0x0004140701007387 */ /* 0x000fe20000100800 */
[----:B-1----:R-:W-:-:S03]  /*91c0*/  F2FP.BF16.F32.PACK_AB R4, R6, R5 ;  /* 0x000000050604723e */ /* 0x002fc600000010ff */
[----:B------:R-:W2:Y:S04]  /*91d0*/  LDL.LU R60, [R1+0x204] ;  /* 0x00020400013c7983 */ /* 0x000ea80000300800 */
[----:B------:R1:W-:Y:S01]  /*91e0*/  STL [R1+0x418], R4 ;  /* 0x0004180401007387 */ /* 0x0003e20000100800 */
[----:B------:R-:W-:-:S03]  /*91f0*/  F2FP.BF16.F32.PACK_AB R0, R2, R0 ;  /* 0x000000000200723e */ /* 0x000fc600000010ff */
[----:B------:R-:W2:Y:S04]  /*9200*/  LDL.LU R59, [R1+0x200] ;  /* 0x00020000013b7983 */ /* 0x000ea80000300800 */
[----:B------:R3:W-:Y:S04]  /*9210*/  STL [R1+0x41c], R0 ;  /* 0x00041c0001007387 */ /* 0x0007e80000100800 */
[----:B------:R-:W4:Y:S04]  /*9220*/  LDL.LU R58, [R1+0x20c] ;  /* 0x00020c00013a7983 */ /* 0x000f280000300800 */
[----:B------:R-:W4:Y:S04]  /*9230*/  LDL.LU R57, [R1+0x208] ;  /* 0x0002080001397983 */ /* 0x000f280000300800 */
[----:B------:R-:W5:Y:S04]  /*9240*/  LDL.LU R56, [R1+0x214] ;  /* 0x0002140001387983 */ /* 0x000f680000300800 */
[----:B------:R-:W5:Y:S04]  /*9250*/  LDL.LU R252, [R1+0x210] ;  /* 0x0002100001fc7983 */ /* 0x000f680000300800 */
[----:B-1----:R-:W2:Y:S04]  /*9260*/  LDL.LU R4, [R1+0x21c] ;  /* 0x00021c0001047983 */ /* 0x002ea80000300800 */
[----:B------:R-:W2:Y:S04]  /*9270*/  LDL.LU R251, [R1+0x218] ;  /* 0x0002180001fb7983 */ /* 0x000ea80000300800 */
[----:B------:R-:W3:Y:S04]  /*9280*/  LDL.LU R250, [R1+0x224] ;  /* 0x0002240001fa7983 */ /* 0x000ee80000300800 */
[----:B------:R-:W3:Y:S04]  /*9290*/  LDL.LU R249, [R1+0x220] ;  /* 0x0002200001f97983 */ /* 0x000ee80000300800 */
[----:B------:R-:W4:Y:S04]  /*92a0*/  LDL.LU R248, [R1+0x22c] ;  /* 0x00022c0001f87983 */ /* 0x000f280000300800 */
[----:B------:R-:W4:Y:S04]  /*92b0*/  LDL.LU R247, [R1+0x228] ;  /* 0x0002280001f77983 */ /* 0x000f280000300800 */
[----:B------:R-:W2:Y:S04]  /*92c0*/  LDL.LU R246, [R1+0x234] ;  /* 0x0002340001f67983 */ /* 0x000ea80000300800 */
[----:B------:R-:W2:Y:S04]  /*92d0*/  LDL.LU R245, [R1+0x230] ;  /* 0x0002300001f57983 */ /* 0x000ea80000300800 */
[----:B------:R-:W2:Y:S04]  /*92e0*/  LDL.LU R244, [R1+0x23c] ;  /* 0x00023c0001f47983 */ /* 0x000ea80000300800 */
[----:B------:R-:W2:Y:S04]  /*92f0*/  LDL.LU R243, [R1+0x238] ;  /* 0x0002380001f37983 */ /* 0x000ea80000300800 */
        /* <DEDUP_REMOVED lines=110> */
[----:B----4-:R-:W-:-:S02]  /*99e0*/  F2FP.BF16.F32.PACK_AB R115, R248, R247 ;  /* 0x000000f7f873723e */ /* 0x010fc400000010ff */
[----:B-----5:R-:W-:Y:S01]  /*99f0*/  F2FP.BF16.F32.PACK_AB R248, R242, R241 ;  /* 0x000000f1f2f8723e */ /* 0x020fe200000010ff */
[----:B------:R-:W4:Y:S01]  /*9a00*/  LDL.LU R2, [R1+0x3fc] ;  /* 0x0003fc0001027983 */ /* 0x000f220000300800 */
[----:B---3--:R-:W-:Y:S02]  /*9a10*/  F2FP.BF16.F32.PACK_AB R114, R250, R249 ;  /* 0x000000f9fa72723e */ /* 0x008fe400000010ff */
[----:B--2---:R-:W-:Y:S01]  /*9a20*/  F2FP.BF16.F32.PACK_AB R241, R232, R231 ;  /* 0x000000e7e8f1723e */ /* 0x004fe200000010ff */
[----:B------:R-:W4:Y:S01]  /*9a30*/  LDL.LU R0, [R1+0x3f8] ;  /* 0x0003f80001007983 */ /* 0x000f220000300800 */
[----:B------:R-:W-:Y:S02]  /*9a40*/  F2FP.BF16.F32.PACK_AB R249, R240, R239 ;  /* 0x000000eff0f9723e */ /* 0x000fe400000010ff */
[----:B------:R-:W-:Y:S02]  /*9a50*/  F2FP.BF16.F32.PACK_AB R232, R226, R225 ;  /* 0x000000e1e2e8723e */ /* 0x000fe400000010ff */
[----:B------:R-:W-:-:S02]  /*9a60*/  F2FP.BF16.F32.PACK_AB R240, R234, R233 ;  /* 0x000000e9eaf0723e */ /* 0x000fc400000010ff */
[----:B------:R-:W-:Y:S02]  /*9a70*/  F2FP.BF16.F32.PACK_AB R225, R216, R215 ;  /* 0x000000d7d8e1723e */ /* 0x000fe400000010ff */
[----:B------:R-:W-:Y:S02]  /*9a80*/  F2FP.BF16.F32.PACK_AB R233, R224, R223 ;  /* 0x000000dfe0e9723e */ /* 0x000fe400000010ff */
[----:B------:R-:W-:Y:S02]  /*9a90*/  F2FP.BF16.F32.PACK_AB R216, R210, R209 ;  /* 0x000000d1d2d8723e */ /* 0x000fe400000010ff */
[----:B------:R-:W-:Y:S02]  /*9aa0*/  F2FP.BF16.F32.PACK_AB R224, R218, R217 ;  /* 0x000000d9dae0723e */ /* 0x000fe400000010ff */
[----:B------:R-:W-:Y:S02]  /*9ab0*/  F2FP.BF16.F32.PACK_AB R217, R208, R207 ;  /* 0x000000cfd0d9723e */ /* 0x000fe400000010ff */
[----:B------:R-:W-:-:S02]  /*9ac0*/  F2FP.BF16.F32.PACK_AB R208, R202, R201 ;  /* 0x000000c9cad0723e */ /* 0x000fc400000010ff */
[----:B------:R-:W-:Y:S02]  /*9ad0*/  F2FP.BF16.F32.PACK_AB R209, R200, R199 ;  /* 0x000000c7c8d1723e */ /* 0x000fe400000010ff */
[----:B------:R-:W-:Y:S02]  /*9ae0*/  F2FP.BF16.F32.PACK_AB R136, R56, R252 ;  /* 0x000000fc3888723e */ /* 0x000fe400000010ff */
[----:B------:R-:W-:Y:S01]  /*9af0*/  F2FP.BF16.F32.PACK_AB R137, R4, R251 ;  /* 0x000000fb0489723e */ /* 0x000fe200000010ff */
[----:B------:R-:W2:Y:S01]  /*9b00*/  LDL.LU R56, [R1+0x4] ;  /* 0x0000040001387983 */ /* 0x000ea20000300800 */
        /* <DEDUP_REMOVED lines=28> */
[----:B------:R-:W2:Y:S04]  /*9cd0*/  LDL.LU R8, [R1] ;  /* 0x0000000001087983 */ /* 0x000ea80000300800 */
[----:B------:R-:W3:Y:S04]  /*9ce0*/  LDL.LU R57, [R1+0xc] ;  /* 0x00000c0001397983 */ /* 0x000ee80000300800 */
[----:B------:R-:W3:Y:S04]  /*9cf0*/  LDL.LU R9, [R1+0x8] ;  /* 0x0000080001097983 */ /* 0x000ee80000300800 */
[----:B------:R-:W5:Y:S04]  /*9d00*/  LDL.LU R58, [R1+0x14] ;  /* 0x00001400013a7983 */ /* 0x000f680000300800 */
[----:B------:R-:W5:Y:S04]  /*9d10*/  LDL.LU R10, [R1+0x10] ;  /* 0x00001000010a7983 */ /* 0x000f680000300800 */
[----:B------:R-:W5:Y:S01]  /*9d20*/  LDL.LU R59, [R1+0x1c] ;  /* 0x00001c00013b7983 */ /* 0x000f620000300800 */
[----:B------:R-:W-:-:S03]  /*9d30*/  F2FP.BF16.F32.PACK_AB R18, R6, R5 ;  /* 0x000000050612723e */ /* 0x000fc600000010ff */
        /* <DEDUP_REMOVED lines=8> */
[----:B------:R-:W-:-:S03]  /*9dc0*/  F2FP.BF16.F32.PACK_AB R154, R14, R13 ;  /* 0x0000000d0e9a723e */ /* 0x000fc600000010ff */
[----:B------:R-:W5:Y:S04]  /*9dd0*/  LDL.LU R7, [R1+0x38] ;  /* 0x0000380001077983 */ /* 0x000f680000300800 */
[----:B------:R-:W5:Y:S04]  /*9de0*/  LDL.LU R64, [R1+0x44] ;  /* 0x0000440001407983 */ /* 0x000f680000300800 */
[----:B------:R-:W5:Y:S01]  /*9df0*/  LDL.LU R12, [R1+0x40] ;  /* 0x00004000010c7983 */ /* 0x000f620000300800 */
[----:B------:R-:W-:-:S03]  /*9e00*/  F2FP.BF16.F32.PACK_AB R211, R196, R195 ;  /* 0x000000c3c4d3723e */ /* 0x000fc600000010ff */
[----:B------:R-:W5:Y:S01]  /*9e10*/  LDL.LU R65, [R1+0x4c] ;  /* 0x00004c0001417983 */ /* 0x000f620000300800 */
[----:B------:R-:W-:-:S03]  /*9e20*/  F2FP.BF16.F32.PACK_AB R195, R180, R179 ;  /* 0x000000b3b4c3723e */ /* 0x000fc600000010ff */
[----:B------:R-:W5:Y:S01]  /*9e30*/  LDL.LU R13, [R1+0x48] ;  /* 0x00004800010d7983 */ /* 0x000f620000300800 */
[----:B------:R-:W-:-:S03]  /*9e40*/  F2FP.BF16.F32.PACK_AB R179, R164, R163 ;  /* 0x000000a3a4b3723e */ /* 0x000fc600000010ff */
[----:B------:R-:W5:Y:S01]  /*9e50*/  LDL.LU R66, [R1+0x54] ;  /* 0x0000540001427983 */ /* 0x000f620000300800 */
[----:B------:R-:W-:-:S03]  /*9e60*/  F2FP.BF16.F32.PACK_AB R163, R20, R19 ;  /* 0x0000001314a3723e */ /* 0x000fc600000010ff */
        /* <DEDUP_REMOVED lines=106> */
[----:B------:R-:W5:Y:S01]  /*a510*/  LDL.LU R237, [R1+0x1c8] ;  /* 0x0001c80001ed7983 */ /* 0x000f620000300800 */
[----:B----4-:R-:W-:-:S03]  /*a520*/  F2FP.BF16.F32.PACK_AB R19, R2, R0 ;  /* 0x000000000213723e */ /* 0x010fc600000010ff */
[----:B------:R-:W4:Y:S01]  /*a530*/  LDL.LU R238, [R1+0x1d4] ;  /* 0x0001d40001ee7983 */ /* 0x000f220000300800 */
[----:B------:R-:W-:-:S03]  /*a540*/  F2FP.BF16.F32.PACK_AB R116, R246, R245 ;  /* 0x000000f5f674723e */ /* 0x000fc600000010ff */
[----:B------:R-:W4:Y:S04]  /*a550*/  LDL.LU R0, [R1+0x1d0] ;  /* 0x0001d00001007983 */ /* 0x000f280000300800 */
[----:B------:R-:W4:Y:S04]  /*a560*/  LDL.LU R113, [R1+0x1dc] ;  /* 0x0001dc0001717983 */ /* 0x000f280000300800 */
[----:B------:R-:W4:Y:S04]  /*a570*/  LDL.LU R239, [R1+0x1d8] ;  /* 0x0001d80001ef7983 */ /* 0x000f280000300800 */
[----:B------:R-:W4:Y:S01]  /*a580*/  LDL.LU R244, [R1+0x1e0] ;  /* 0x0001e00001f47983 */ /* 0x000f220000300800 */
[----:B--2---:R-:W-:-:S03]  /*a590*/  F2FP.BF16.F32.PACK_AB R8, R56, R8 ;  /* 0x000000083808723e */ /* 0x004fc600000010ff */
[----:B------:R-:W2:Y:S01]  /*a5a0*/  LDL.LU R245, [R1+0x1e8] ;  /* 0x0001e80001f57983 */ /* 0x000ea20000300800 */
[----:B---3--:R-:W-:-:S03]  /*a5b0*/  F2FP.BF16.F32.PACK_AB R9, R57, R9 ;  /* 0x000000093909723e */ /* 0x008fc600000010ff */
[----:B------:R-:W3:Y:S01]  /*a5c0*/  LDL.LU R2, [R1+0x1f4] ;  /* 0x0001f40001027983 */ /* 0x000ee20000300800 */
[----:B-----5:R-:W-:-:S03]  /*a5d0*/  F2FP.BF16.F32.PACK_AB R10, R58, R10 ;  /* 0x0000000a3a0a723e */ /* 0x020fc600000010ff */
[----:B------:R-:W3:Y:S01]  /*a5e0*/  LDL.LU R246, [R1+0x1f0] ;  /* 0x0001f00001f67983 */ /* 0x000ee20000300800 */
[----:B------:R-:W-:-:S03]  /*a5f0*/  F2FP.BF16.F32.PACK_AB R11, R59, R11 ;  /* 0x0000000b3b0b723e */ /* 0x000fc600000010ff */
[----:B------:R-:W5:Y:S01]  /*a600*/  LDL.LU R247, [R1+0x1f8] ;  /* 0x0001f80001f77983 */ /* 0x000f620000300800 */
[----:B------:R-:W-:-:S03]  /*a610*/  F2FP.BF16.F32.PACK_AB R4, R60, R4 ;  /* 0x000000043c04723e */ /* 0x000fc600000010ff */
[----:B------:R-:W2:Y:S01]  /*a620*/  LDL.LU R56, [R1+0x7dc] ;  /* 0x0007dc0001387983 */ /* 0x000ea20000300800 */
[----:B------:R-:W-:-:S03]  /*a630*/  F2FP.BF16.F32.PACK_AB R5, R61, R5 ;  /* 0x000000053d05723e */ /* 0x000fc600000010ff */
[----:B------:R-:W2:Y:S01]  /*a640*/  LDL.LU R57, [R1+0x7d8] ;  /* 0x0007d80001397983 */ /* 0x000ea20000300800 */
[----:B------:R-:W-:-:S03]  /*a650*/  F2FP.BF16.F32.PACK_AB R6, R62, R6 ;  /* 0x000000063e06723e */ /* 0x000fc600000010ff */
[----:B------:R-:W3:Y:S01]  /*a660*/  LDL.LU R58, [R1+0x7d4] ;  /* 0x0007d400013a7983 */ /* 0x000ee20000300800 */
[----:B------:R-:W-:-:S03]  /*a670*/  F2FP.BF16.F32.PACK_AB R7, R63, R7 ;  /* 0x000000073f07723e */ /* 0x000fc600000010ff */
[----:B------:R-:W3:Y:S01]  /*a680*/  LDL.LU R59, [R1+0x7d0] ;  /* 0x0007d000013b7983 */ /* 0x000ee20000300800 */
[----:B------:R-:W-:-:S03]  /*a690*/  F2FP.BF16.F32.PACK_AB R12, R64, R12 ;  /* 0x0000000c400c723e */ /* 0x000fc600000010ff */
        /* <DEDUP_REMOVED lines=103> */
[----:B----4-:R-:W-:-:S03]  /*ad10*/  F2FP.BF16.F32.PACK_AB R238, R238, R0 ;  /* 0x00000000eeee723e */ /* 0x010fc600000010ff */
[----:B------:R-:W4:Y:S01]  /*ad20*/  LDL.LU R0, [R1+0x1ec] ;  /* 0x0001ec0001007983 */ /* 0x000f220000300800 */
[----:B------:R-:W-:-:S03]  /*ad30*/  F2FP.BF16.F32.PACK_AB R239, R113, R239 ;  /* 0x000000ef71ef723e */ /* 0x000fc600000010ff */
[----:B------:R-:W4:Y:S01]  /*ad40*/  LDL.LU R113, [R1+0x6f8] ;  /* 0x0006f80001717983 */ /* 0x000f220000300800 */
[----:B------:R-:W-:Y:S02]  /*ad50*/  F2FP.BF16.F32.PACK_AB R25, R27, R26 ;  /* 0x0000001a1b19723e */ /* 0x000fe400000010ff */
[----:B------:R-:W-:Y:S01]  /*ad60*/  F2FP.BF16.F32.PACK_AB R26, R29, R28 ;  /* 0x0000001c1d1a723e */ /* 0x000fe200000010ff */
[----:B------:R-:W-:Y:S01]  /*ad70*/  IMAD.MOV.U32 R28, RZ, RZ, R114 ;  /* 0x000000ffff1c7224 */ /* 0x000fe200078e0072 */
        /* <DEDUP_REMOVED lines=26> */
[----:B--2---:R-:W-:Y:S01]  /*af20*/  F2FP.BF16.F32.PACK_AB R56, R57, R56 ;  /* 0x000000383938723e */ /* 0x004fe200000010ff */
[----:B------:R-:W-:Y:S01]  /*af30*/  IMAD.MOV.U32 R54, RZ, RZ, R128 ;  /* 0x000000ffff367224 */ /* 0x000fe200078e0080 */
[----:B---3--:R-:W-:Y:S01]  /*af40*/  F2FP.BF16.F32.PACK_AB R57, R59, R58 ;  /* 0x0000003a3b39723e */ /* 0x008fe200000010ff */
[----:B------:R-:W-:Y:S01]  /*af50*/  IMAD.MOV.U32 R55, RZ, RZ, R129 ;  /* 0x000000ffff377224 */ /* 0x000fe200078e0081 */
[----:B-----5:R-:W-:Y:S01]  /*af60*/  F2FP.BF16.F32.PACK_AB R58, R61, R60 ;  /* 0x0000003c3d3a723e */ /* 0x020fe200000010ff */
[----:B------:R-:W-:-:S02]  /*af70*/  IMAD.MOV.U32 R60, RZ, RZ, R130 ;  /* 0x000000ffff3c7224 */ /* 0x000fc400078e0082 */
[----:B------:R-:W-:Y:S01]  /*af80*/  IMAD.MOV.U32 R61, RZ, RZ, R131 ;  /* 0x000000ffff3d7224 */ /* 0x000fe200078e0083 */
[----:B------:R-:W-:Y:S01]  /*af90*/  F2FP.BF16.F32.PACK_AB R59, R63, R62 ;  /* 0x0000003e3f3b723e */ /* 0x000fe200000010ff */
[----:B------:R-:W-:Y:S02]  /*afa0*/  IMAD.MOV.U32 R62, RZ, RZ, R132 ;  /* 0x000000ffff3e7224 */ /* 0x000fe400078e0084 */
[----:B------:R-:W-:Y:S01]  /*afb0*/  IMAD.MOV.U32 R63, RZ, RZ, R133 ;  /* 0x000000ffff3f7224 */ /* 0x000fe200078e0085 */
[----:B------:R-:W-:Y:S02]  /*afc0*/  F2FP.BF16.F32.PACK_AB R64, R65, R64 ;  /* 0x000000404140723e */ /* 0x000fe400000010ff */
[----:B------:R-:W-:Y:S02]  /*afd0*/  F2FP.BF16.F32.PACK_AB R65, R67, R66 ;  /* 0x000000424341723e */ /* 0x000fe400000010ff */
[----:B------:R-:W-:Y:S01]  /*afe0*/  F2FP.BF16.F32.PACK_AB R66, R69, R68 ;  /* 0x000000444542723e */ /* 0x000fe200000010ff */
        /* <DEDUP_REMOVED lines=31> */
[----:B------:R-:W-:Y:S02]  /*b1e0*/  F2FP.BF16.F32.PACK_AB R98, R101, R100 ;  /* 0x000000646562723e */ /* 0x000fe400000010ff */
[----:B------:R-:W-:-:S02]  /*b1f0*/  F2FP.BF16.F32.PACK_AB R244, R252, R244 ;  /* 0x000000f4fcf4723e */ /* 0x000fc400000010ff */
[----:B------:R-:W2:Y:S04]  /*b200*/  LDL.LU R252, [R1+0x1fc] ;  /* 0x0001fc0001fc7983 */ /* 0x000ea80000300800 */
[----:B------:R-:W3:Y:S04]  /*b210*/  LDL.LU R114, [R1+0x6f4] ;  /* 0x0006f40001727983 */ /* 0x000ee80000300800 */
[----:B------:R-:W3:Y:S04]  /*b220*/  LDL.LU R115, [R1+0x6f0] ;  /* 0x0006f00001737983 */ /* 0x000ee80000300800 */
[----:B------:R-:W5:Y:S04]  /*b230*/  LDL.LU R116, [R1+0x6ec] ;  /* 0x0006ec0001747983 */ /* 0x000f680000300800 */
[----:B------:R-:W5:Y:S04]  /*b240*/  LDL.LU R117, [R1+0x6e8] ;  /* 0x0006e80001757983 */ /* 0x000f680000300800 */
[----:B------:R-:W5:Y:S04]  /*b250*/  LDL.LU R118, [R1+0x6e4] ;  /* 0x0006e40001767983 */ /* 0x000f680000300800 */
[----:B------:R-:W5:Y:S04]  /*b260*/  LDL.LU R119, [R1+0x6e0] ;  /* 0x0006e00001777983 */ /* 0x000f680000300800 */
[----:B------:R-:W3:Y:S04]  /*b270*/  LDL.LU R120, [R1+0x6dc] ;  /* 0x0006dc0001787983 */ /* 0x000ee80000300800 */
        /* <DEDUP_REMOVED lines=30> */
[----:B----4-:R-:W-:-:S02]  /*b460*/  F2FP.BF16.F32.PACK_AB R245, R0, R245 ;  /* 0x000000f500f5723e */ /* 0x010fc400000010ff */
[----:B------:R-:W1:Y:S01]  /*b470*/  S2R R0, SR_TID.X ;  /* 0x0000000000007919 */ /* 0x000e620000002100 */
[----:B------:R-:W-:Y:S02]  /*b480*/  F2FP.BF16.F32.PACK_AB R246, R2, R246 ;  /* 0x000000f602f6723e */ /* 0x000fe400000010ff */
[----:B------:R-:W4:Y:S01]  /*b490*/  S2R R2, SR_TID.X ;  /* 0x0000000000027919 */ /* 0x000f220000002100 */
[----:B------:R-:W-:Y:S01]  /*b4a0*/  F2FP.BF16.F32.PACK_AB R99, R103, R102 ;  /* 0x000000666763723e */ /* 0x000fe200000010ff */
[----:B------:R-:W-:Y:S02]  /*b4b0*/  IMAD.MOV.U32 R101, RZ, RZ, R150 ;  /* 0x000000ffff657224 */ /* 0x000fe400078e0096 */
[----:B------:R-:W-:Y:S01]  /*b4c0*/  IMAD.MOV.U32 R102, RZ, RZ, R151 ;  /* 0x000000ffff667224 */ /* 0x000fe200078e0097 */
[----:B------:R-:W5:Y:S01]  /*b4d0*/  LDL.LU R150, [R1+0x664] ;  /* 0x0006640001967983 */ /* 0x000f620000300800 */
[----:B-1----:R-:W-:-:S03]  /*b4e0*/  IMAD.SHL.U32 R0, R0, 0x80, RZ ;  /* 0x0000008000007824 */ /* 0x002fc600078e00ff */
[----:B------:R-:W5:Y:S01]  /*b4f0*/  LDL.LU R151, [R1+0x660] ;  /* 0x0006600001977983 */ /* 0x000f620000300800 */
[----:B----4-:R-:W-:Y:S01]  /*b500*/  IMAD.SHL.U32 R2, R2, 0x10, RZ ;  /* 0x0000001002027824 */ /* 0x010fe200078e00ff */
[----:B------:R-:W-:-:S04]  /*b510*/  LOP3.LUT R0, R0, 0x780, RZ, 0xc0, !PT ;  /* 0x0000078000007812 */ /* 0x000fc800078ec0ff */
[----:B------:R-:W-:Y:S01]  /*b520*/  LOP3.LUT R0, R0, 0x70, R2, 0xf8, !PT ;  /* 0x0000007000007812 */ /* 0x000fe200078ef802 */
[----:B------:R-:W-:Y:S01]  /*b530*/  IMAD.MOV.U32 R103, RZ, RZ, R3 ;  /* 0x000000ffff677224 */ /* 0x000fe200078e0003 */
[----:B--2---:R-:W-:Y:S02]  /*b540*/  F2FP.BF16.F32.PACK_AB R247, R252, R247 ;  /* 0x000000f7fcf7723e */ /* 0x004fe400000010ff */
[----:B------:R-:W1:Y:S02]  /*b550*/  S2R R252, SR_TID.X ;  /* 0x0000000000fc7919 */ /* 0x000e640000002100 */
[--C-:B-1----:R-:W-:Y:S02]  /*b560*/  SHF.R.U32.HI R2, RZ, 0x5, R252.reuse ;  /* 0x00000005ff027819 */ /* 0x102fe400000116fc */
[----:B------:R-:W-:Y:S01]  /*b570*/  LOP3.LUT R0, R0, 0x10, R252, 0x78, !PT ;  /* 0x0000001000007812 */ /* 0x000fe200078e78fc */
[----:B------:R-:W-:Y:S01]  /*b580*/  IMAD.SHL.U32 R252, R252, 0x40, RZ ;  /* 0x00000040fcfc7824 */ /* 0x000fe200078e00ff */
[----:B------:R-:W-:-:S04]  /*b590*/  R2UR UR5, R2 ;  /* 0x00000000020572ca */ /* 0x000fc800000e0000 */
[----:B------:R-:W-:-:S05]  /*b5a0*/  LOP3.LUT R0, R0, 0x1800, R252, 0xf8, !PT ;  /* 0x0000180000007812 */ /* 0x000fca00078ef8fc */
[C---:B------:R-:W-:Y:S01]  /*b5b0*/  VIADD R2, R0.reuse, UR24 ;  /* 0x0000001800027c36 */ /* 0x040fe20008000000 */
[----:B------:R-:W-:Y:S01]  /*b5c0*/  BAR.SYNC.DEFER_BLOCKING 0x0 ;  /* 0x0000000000007b1d */ /* 0x000fe20000010000 */
[C---:B------:R-:W-:Y:S02]  /*b5d0*/  LOP3.LUT R3, R0.reuse, 0x20, RZ, 0x3c, !PT ;  /* 0x0000002000037812 */ /* 0x040fe400078e3cff */
[----:B---3--:R-:W-:Y:S02]  /*b5e0*/  F2FP.BF16.F32.PACK_AB R120, R121, R120 ;  /* 0x000000787978723e */ /* 0x008fe400000010ff */
[----:B-----5:R-:W-:Y:S01]  /*b5f0*/  F2FP.BF16.F32.PACK_AB R121, R123, R122 ;  /* 0x0000007a7b79723e */ /* 0x020fe200000010ff */
[----:B------:R-:W-:Y:S01]  /*b600*/  VIADD R3, R3, UR24 ;  /* 0x0000001803037c36 */ /* 0x000fe20008000000 */
[----:B------:R-:W-:Y:S02]  /*b610*/  F2FP.BF16.F32.PACK_AB R122, R125, R124 ;  /* 0x0000007c7d7a723e */ /* 0x000fe400000010ff */
[----:B------:R-:W-:Y:S01]  /*b620*/  F2FP.BF16.F32.PACK_AB R123, R127, R126 ;  /* 0x0000007e7f7b723e */ /* 0x000fe200000010ff */
[----:B------:R-:W-:Y:S04]  /*b630*/  STSM.16.M88.4 [R2], R100 ;  /* 0x0000006402007844 */ /* 0x000fe80000000200 */
[----:B------:R-:W-:Y:S04]  /*b640*/  STSM.16.M88.4 [R2+0x8000], R92 ;  /* 0x0080005c02007844 */ /* 0x000fe80000000200 */
        /* <DEDUP_REMOVED lines=14> */
[----:B------:R1:W-:Y:S04]  /*b730*/  STSM.16.M88.4 [R3], R60 ;  /* 0x0000003c03007844 */ /* 0x0003e80000000200 */
[----:B------:R-:W-:Y:S04]  /*b740*/  STSM.16.M88.4 [R3+0x8000], R52 ;  /* 0x0080003403007844 */ /* 0x000fe80000000200 */
[----:B-1----:R-:W2:Y:S04]  /*b750*/  LDL.LU R60, [R1+0x420] ;  /* 0x00042000013c7983 */ /* 0x002ea80000300800 */
[----:B------:R-:W2:Y:S04]  /*b760*/  LDL.LU R61, [R1+0x424] ;  /* 0x00042400013d7983 */ /* 0x000ea80000300800 */
[----:B------:R-:W2:Y:S04]  /*b770*/  LDL.LU R62, [R1+0x428] ;  /* 0x00042800013e7983 */ /* 0x000ea80000300800 */
[----:B------:R-:W2:Y:S04]  /*b780*/  LDL.LU R63, [R1+0x42c] ;  /* 0x00042c00013f7983 */ /* 0x000ea80000300800 */
[----:B------:R-:W3:Y:S04]  /*b790*/  LDL.LU R68, [R1+0x460] ;  /* 0x0004600001447983 */ /* 0x000ee80000300800 */
[----:B------:R-:W3:Y:S04]  /*b7a0*/  LDL.LU R69, [R1+0x464] ;  /* 0x0004640001457983 */ /* 0x000ee80000300800 */
[----:B------:R-:W3:Y:S04]  /*b7b0*/  LDL.LU R70, [R1+0x468] ;  /* 0x0004680001467983 */ /* 0x000ee80000300800 */
[----:B------:R-:W3:Y:S04]  /*b7c0*/  LDL.LU R71, [R1+0x46c] ;  /* 0x00046c0001477983 */ /* 0x000ee80000300800 */
[----:B------:R-:W4:Y:S04]  /*b7d0*/  LDL.LU R84, [R1+0x630] ;  /* 0x0006300001547983 */ /* 0x000f280000300800 */
[----:B------:R-:W4:Y:S04]  /*b7e0*/  LDL.LU R85, [R1+0x634] ;  /* 0x0006340001557983 */ /* 0x000f280000300800 */
[----:B------:R-:W4:Y:S04]  /*b7f0*/  LDL.LU R86, [R1+0x638] ;  /* 0x0006380001567983 */ /* 0x000f280000300800 */
[----:B------:R-:W4:Y:S04]  /*b800*/  LDL.LU R87, [R1+0x63c] ;  /* 0x00063c0001577983 */ /* 0x000f280000300800 */
[----:B------:R-:W5:Y:S04]  /*b810*/  LDL.LU R76, [R1+0x4a0] ;  /* 0x0004a000014c7983 */ /* 0x000f680000300800 */
[----:B------:R-:W-:Y:S04]  /*b820*/  STSM.16.M88.4 [R3+0x10000], R44 ;  /* 0x0100002c03007844 */ /* 0x000fe80000000200 */
[----:B------:R-:W5:Y:S04]  /*b830*/  LDL.LU R77, [R1+0x4a4] ;  /* 0x0004a400014d7983 */ /* 0x000f680000300800 */
[----:B------:R-:W-:Y:S04]  /*b840*/  STSM.16.M88.4 [R3+0x18000], R36 ;  /* 0x0180002403007844 */ /* 0x000fe80000000200 */
[----:B------:R-:W5:Y:S04]  /*b850*/  LDL.LU R78, [R1+0x4a8] ;  /* 0x0004a800014e7983 */ /* 0x000f680000300800 */
[----:B------:R1:W-:Y:S04]  /*b860*/  STSM.16.M88.4 [R3+0x2000], R28 ;  /* 0x0020001c03007844 */ /* 0x0003e80000000200 */
[----:B------:R-:W5:Y:S04]  /*b870*/  LDL.LU R79, [R1+0x4ac] ;  /* 0x0004ac00014f7983 */ /* 0x000f680000300800 */
[----:B-1----:R-:W2:Y:S04]  /*b880*/  LDL.LU R28, [R1+0x410] ;  /* 0x00041000011c7983 */ /* 0x002ea80000300800 */
        /* <DEDUP_REMOVED lines=15> */
[----:B------:R-:W-:-:S03]  /*b980*/  LOP3.LUT R8, R0, 0x40, RZ, 0x3c, !PT ;  /* 0x0000004000087812 */ /* 0x000fc600078e3cff */
[----:B------:R-:W-:Y:S01]  /*b990*/  STSM.16.M88.4 [R3+0xa000], R224 ;  /* 0x00a000e003007844 */ /* 0x000fe20000000200 */
[----:B------:R-:W-:-:S03]  /*b9a0*/  F2FP.BF16.F32.PACK_AB R128, R129, R128 ;  /* 0x000000808180723e */ /* 0x000fc600000010ff */
[----:B------:R-:W-:Y:S01]  /*b9b0*/  STSM.16.M88.4 [R3+0x12000], R192 ;  /* 0x012000c003007844 */ /* 0x000fe20000000200 */
[----:B------:R-:W-:-:S03]  /*b9c0*/  F2FP.BF16.F32.PACK_AB R129, R131, R130 ;  /* 0x000000828381723e */ /* 0x000fc600000010ff */
[----:B------:R-:W-:Y:S01]  /*b9d0*/  STSM.16.M88.4 [R3+0x1a000], R160 ;  /* 0x01a000a003007844 */ /* 0x000fe20000000200 */
[----:B------:R-:W-:-:S03]  /*b9e0*/  F2FP.BF16.F32.PACK_AB R130, R133, R132 ;  /* 0x000000848582723e */ /* 0x000fc600000010ff */
[----:B------:R-:W-:Y:S01]  /*b9f0*/  STSM.16.M88.4 [R3+0x4000], R4 ;  /* 0x0040000403007844 */ /* 0x000fe20000000200 */
[----:B------:R-:W-:Y:S01]  /*ba00*/  F2FP.BF16.F32.PACK_AB R131, R135, R134 ;  /* 0x000000868783723e */ /* 0x000fe200000010ff */
[----:B------:R-:W-:Y:S02]  /*ba10*/  VIADD R8, R8, UR24 ;  /* 0x0000001808087c36 */ /* 0x000fe40008000000 */
[----:B------:R-:W-:Y:S04]  /*ba20*/  STSM.16.M88.4 [R3+0xc000], R164 ;  /* 0x00c000a403007844 */ /* 0x000fe80000000200 */
[----:B------:R-:W-:Y:S04]  /*ba30*/  STSM.16.M88.4 [R3+0x14000], R196 ;  /* 0x014000c403007844 */ /* 0x000fe80000000200 */
[----:B------:R-:W-:Y:S04]  /*ba40*/  STSM.16.M88.4 [R3+0x1c000], R228 ;  /* 0x01c000e403007844 */ /* 0x000fe80000000200 */
[----:B------:R-:W-:Y:S04]  /*ba50*/  STSM.16.M88.4 [R3+0x6000], R32 ;  /* 0x0060002003007844 */ /* 0x000fe80000000200 */
[----:B------:R-:W-:Y:S04]  /*ba60*/  STSM.16.M88.4 [R3+0xe000], R64 ;  /* 0x00e0004003007844 */ /* 0x000fe80000000200 */
[----:B------:R-:W-:Y:S04]  /*ba70*/  STSM.16.M88.4 [R3+0x16000], R96 ;  /* 0x0160006003007844 */ /* 0x000fe80000000200 */
[----:B------:R-:W-:Y:S01]  /*ba80*/  STSM.16.M88.4 [R3+0x1e000], R128 ;  /* 0x01e0008003007844 */ /* 0x000fe20000000200 */
[----:B------:R-:W-:-:S02]  /*ba90*/  LOP3.LUT R0, R0, 0x60, RZ, 0x3c, !PT ;  /* 0x0000006000007812 */ /* 0x000fc400078e3cff */
[----:B------:R-:W-:Y:S02]  /*baa0*/  F2FP.BF16.F32.PACK_AB R104, R105, R104 ;  /* 0x000000686968723e */ /* 0x000fe400000010ff */
[----:B------:R-:W-:Y:S02]  /*bab0*/  F2FP.BF16.F32.PACK_AB R105, R107, R106 ;  /* 0x0000006a6b69723e */ /* 0x000fe400000010ff */
[----:B------:R-:W-:Y:S02]  /*bac0*/  F2FP.BF16.F32.PACK_AB R136, R137, R136 ;  /* 0x000000888988723e */ /* 0x000fe400000010ff */
[----:B------:R-:W-:Y:S02]  /*bad0*/  F2FP.BF16.F32.PACK_AB R106, R109, R108 ;  /* 0x0000006c6d6a723e */ /* 0x000fe400000010ff */
[----:B------:R-:W-:Y:S02]  /*bae0*/  F2FP.BF16.F32.PACK_AB R107, R111, R110 ;  /* 0x0000006e6f6b723e */ /* 0x000fe400000010ff */
[----:B------:R-:W-:Y:S01]  /*baf0*/  F2FP.BF16.F32.PACK_AB R137, R139, R138 ;  /* 0x0000008a8b89723e */ /* 0x000fe200000010ff */
[----:B------:R-:W-:Y:S01]  /*bb00*/  VIADD R0, R0, UR24 ;  /* 0x0000001800007c36 */ /* 0x000fe20008000000 */
        /* <DEDUP_REMOVED lines=10> */
[----:B------:R-:W-:-:S04]  /*bbb0*/  ULOP3.LUT UR5, UR5, 0x3, URZ, 0xc0, !UPT ;  /* 0x0000000305057892 */ /* 0x000fc8000f8ec03f */
[----:B------:R-:W-:Y:S02]  /*bbc0*/  ULEA UR9, UR5, UR15, 0x6 ;  /* 0x0000000f05097291 */ /* 0x000fe4000f8e303f */
[----:B------:R-:W-:Y:S01]  /*bbd0*/  ULEA UR8, UR5, UR24, 0xf ;  /* 0x0000001805087291 */ /* 0x000fe2000f8e783f */
[----:B------:R-:W-:Y:S01]  /*bbe0*/  UMOV UR10, UR11 ;  /* 0x0000000b000a7c82 */ /* 0x000fe20008000000 */
[----:B----4-:R-:W-:Y:S04]  /*bbf0*/  STSM.16.M88.4 [R8], R84 ;  /* 0x0000005408007844 */ /* 0x010fe80000000200 */
[----:B-----5:R-:W-:Y:S04]  /*bc00*/  STSM.16.M88.4 [R8+0x8000], R76 ;  /* 0x0080004c08007844 */ /* 0x020fe80000000200 */
[----:B---3--:R-:W-:Y:S04]  /*bc10*/  STSM.16.M88.4 [R8+0x10000], R68 ;  /* 0x0100004408007844 */ /* 0x008fe80000000200 */
[----:B--2---:R-:W-:Y:S04]  /*bc20*/  STSM.16.M88.4 [R8+0x18000], R60 ;  /* 0x0180003c08007844 */ /* 0x004fe80000000200 */
        /* <DEDUP_REMOVED lines=27> */
[----:B------:R-:W-:Y:S01]  /*bde0*/  STSM.16.M88.4 [R0+0x1e000], R144 ;  /* 0x01e0009000007844 */ /* 0x000fe20000000200 */
[----:B------:R1:W-:Y:S06]  /*bdf0*/  MEMBAR.ALL.CTA ;  /* 0x0000000000007992 */ /* 0x0003ec0000008000 */
[----:B-1----:R-:W1:Y:S02]  /*be00*/  FENCE.VIEW.ASYNC.S ;  /* 0x00000000000073c6 */ /* 0x002e640000000000 */
[----:B-1----:R-:W-:Y:S06]  /*be10*/  BAR.SYNC.DEFER_BLOCKING 0x0 ;  /* 0x0000000000007b1d */ /* 0x002fec0000010000 */
[----:B------:R1:W-:Y:S01]  /*be20*/  UTMASTG.2D [UR8], [UR30] ;  /* 0x000000081e0073b5 */ /* 0x0003e20008008000 */
[----:B------:R0:W-:Y:S01]  /*be30*/  UTMACMDFLUSH ;  /* 0x00000000000079b7 */ /* 0x0001e20000000000 */
[----:B------:R-:W-:-:S04]  /*be40*/  DEPBAR.LE SB0, 0x0 ;  /* 0x000080000000791a */ /* 0x000fc80000000000 */
[----:B------:R-:W-:Y:S01]  /*be50*/  BAR.SYNC.DEFER_BLOCKING 0x0 ;  /* 0x0000000000007b1d */ /* 0x000fe20000010000 */
[----:B------:R-:W-:-:S05]  /*be60*/  ELECT P0, URZ, PT ;  /* 0x00000000003f782f */ /* 0x000fca0003800000 */
[----:B-1----:R-:W-:Y:S08]  /*be70*/  EXIT ;  /* 0x000000000000794d */ /* 0x002ff00003800000 */
.L_x_48:
[----:B------:R-:W1:Y:S02]  /*be80*/  SYNCS.PHASECHK.TRANS64.TRYWAIT P0, [UR19+0x18000], R0 ;  /* 0x01800000ff0075a7 */ /* 0x000e640008000153 */
[----:B-1----:R-:W-:Y:S05]  /*be90*/  @!P0 BRA `(.L_x_48) ;  /* 0xfffffffc00f88947 */ /* 0x002fea000383ffff */
[----:B------:R-:W-:Y:S05]  /*bea0*/  BRA `(.L_x_50) ;  /* 0xffffff8c00f87947 */ /* 0x000fea000383ffff */
.L_x_51:
[----:B------:R-:W-:-:S00]  /*beb0*/  BRA `(.L_x_51) ;  /* 0xfffffffc00fc7947 */ /* 0x000fc0000383ffff */
[----:B------:R-:W-:-:S00]  /*bec0*/  NOP ;  /* 0x0000000000007918 */ /* 0x000fc00000000000 */
        /* <DEDUP_REMOVED lines=11> */
.L_x_52:


//--------------------- .nv.shared.gluon_wgmma    --------------------------
	.section	.nv.shared.gluon_wgmma,"aw",@nobits
	.sectionflags	@""
	.align	16
	.zero		1024


//--------------------- .nv.shared.reserved.0     --------------------------
	.section	.nv.shared.reserved.0,"aw",@nobits
	.weak		__nv_reservedSMEM_offset_0_alias
	.size		__nv_reservedSMEM_offset_0_alias, 0, 0
	.other		__nv_reservedSMEM_offset_0_alias,@"STO_CUDA_RESERVED_SHARED STV_DEFAULT"
__nv_reservedSMEM_offset_0_alias:
	.zero		0


//--------------------- .nv.constant0.gluon_wgmma --------------------------
	.section	.nv.constant0.gluon_wgmma,"a",@progbits
	.sectionflags	@""
	.align	4
.nv.constant0.gluon_wgmma:
	.zero		608


//--------------------- SYMBOLS --------------------------

	.type		.nv.reservedSmem.offset0,@object
	.size		.nv.reservedSmem.offset0,0x4
